//
// Generated by NVIDIA NVVM Compiler
//
// Compiler Build ID: CL-36424714
// Cuda compilation tools, release 13.0, V13.0.88
// Based on NVVM 20.0.0
//

.version 9.0
.target sm_100
.address_size 64

	// .globl	nadaraya_watson_envelope_batch_f32
// _ZZ34nadaraya_watson_envelope_batch_f32E8smem_sum has been demoted
// _ZZ34nadaraya_watson_envelope_batch_f32E9smem_comp has been demoted
// _ZZ34nadaraya_watson_envelope_batch_f32E6s_ring has been demoted
// _ZZ34nadaraya_watson_envelope_batch_f32E15s_nan_win_count has been demoted
// _ZZ50nadaraya_watson_envelope_many_series_one_param_f32E4ring has been demoted
.extern .shared .align 16 .b8 s[];

.visible .entry nadaraya_watson_envelope_batch_f32(
	.param .u64 .ptr .align 1 nadaraya_watson_envelope_batch_f32_param_0,
	.param .u64 .ptr .align 1 nadaraya_watson_envelope_batch_f32_param_1,
	.param .u64 .ptr .align 1 nadaraya_watson_envelope_batch_f32_param_2,
	.param .u64 .ptr .align 1 nadaraya_watson_envelope_batch_f32_param_3,
	.param .u32 nadaraya_watson_envelope_batch_f32_param_4,
	.param .u32 nadaraya_watson_envelope_batch_f32_param_5,
	.param .u32 nadaraya_watson_envelope_batch_f32_param_6,
	.param .u32 nadaraya_watson_envelope_batch_f32_param_7,
	.param .u64 .ptr .align 1 nadaraya_watson_envelope_batch_f32_param_8,
	.param .u64 .ptr .align 1 nadaraya_watson_envelope_batch_f32_param_9
)
{
	.reg .pred 	%p<106>;
	.reg .b32 	%r<269>;
	.reg .b32 	%f<298>;
	.reg .b64 	%rd<32>;
	// demoted variable
	.shared .align 4 .b8 _ZZ34nadaraya_watson_envelope_batch_f32E8smem_sum[128];
	// demoted variable
	.shared .align 4 .b8 _ZZ34nadaraya_watson_envelope_batch_f32E9smem_comp[128];
	// demoted variable
	.shared .align 4 .b8 _ZZ34nadaraya_watson_envelope_batch_f32E6s_ring[1996];
	// demoted variable
	.shared .align 4 .u32 _ZZ34nadaraya_watson_envelope_batch_f32E15s_nan_win_count;
	ld.param.u64 	%rd6, [nadaraya_watson_envelope_batch_f32_param_0];
	ld.param.u64 	%rd7, [nadaraya_watson_envelope_batch_f32_param_1];
	ld.param.u64 	%rd8, [nadaraya_watson_envelope_batch_f32_param_2];
	ld.param.u64 	%rd9, [nadaraya_watson_envelope_batch_f32_param_3];
	ld.param.u32 	%r81, [nadaraya_watson_envelope_batch_f32_param_4];
	ld.param.u32 	%r84, [nadaraya_watson_envelope_batch_f32_param_5];
	ld.param.u32 	%r82, [nadaraya_watson_envelope_batch_f32_param_6];
	ld.param.u32 	%r83, [nadaraya_watson_envelope_batch_f32_param_7];
	ld.param.u64 	%rd10, [nadaraya_watson_envelope_batch_f32_param_8];
	ld.param.u64 	%rd11, [nadaraya_watson_envelope_batch_f32_param_9];
	cvta.to.global.u64 	%rd1, %rd11;
	cvta.to.global.u64 	%rd2, %rd10;
	mov.u32 	%r1, %ctaid.y;
	setp.ge.s32 	%p1, %r1, %r84;
	@%p1 bra 	$L__BB0_57;
	cvta.to.global.u64 	%rd12, %rd8;
	cvta.to.global.u64 	%rd13, %rd9;
	mul.wide.u32 	%rd14, %r1, 4;
	add.s64 	%rd15, %rd12, %rd14;
	ld.global.nc.u32 	%r85, [%rd15];
	cvt.s64.s32 	%rd3, %r85;
	setp.lt.s64 	%p2, %rd3, 1;
	add.s64 	%rd16, %rd13, %rd14;
	ld.global.nc.f32 	%f1, [%rd16];
	@%p2 bra 	$L__BB0_57;
	cvt.u32.u64 	%r86, %rd3;
	add.s32 	%r2, %r86, %r82;
	add.s32 	%r3, %r2, 497;
	mul.lo.s32 	%r4, %r81, %r1;
	min.s32 	%r5, %r3, %r81;
	mov.u32 	%r6, %tid.x;
	mov.u32 	%r87, %ctaid.x;
	mov.u32 	%r7, %ntid.x;
	mad.lo.s32 	%r235, %r87, %r7, %r6;
	setp.ge.s32 	%p3, %r235, %r5;
	@%p3 bra 	$L__BB0_4;
$L__BB0_3:
	add.s32 	%r88, %r235, %r4;
	mul.wide.s32 	%rd17, %r88, 4;
	add.s64 	%rd18, %rd2, %rd17;
	mov.b32 	%r89, 2147483647;
	st.global.u32 	[%rd18], %r89;
	add.s64 	%rd19, %rd1, %rd17;
	st.global.u32 	[%rd19], %r89;
	add.s32 	%r235, %r235, %r7;
	setp.lt.s32 	%p4, %r235, %r5;
	@%p4 bra 	$L__BB0_3;
$L__BB0_4:
	bar.sync 	0;
	setp.ge.s32 	%p5, %r3, %r81;
	@%p5 bra 	$L__BB0_57;
	setp.ge.u32 	%p6, %r6, %r86;
	@%p6 bra 	$L__BB0_8;
	cvta.to.global.u64 	%rd4, %rd7;
	mul.lo.s32 	%r11, %r83, %r1;
	mov.u32 	%r94, s;
	mov.u32 	%r236, %r6;
$L__BB0_7:
	add.s32 	%r92, %r236, %r11;
	mul.wide.s32 	%rd20, %r92, 4;
	add.s64 	%rd21, %rd4, %rd20;
	ld.global.nc.f32 	%f33, [%rd21];
	shl.b32 	%r93, %r236, 2;
	add.s32 	%r95, %r94, %r93;
	st.shared.f32 	[%r95], %f33;
	add.s32 	%r236, %r236, %r7;
	setp.lt.s32 	%p7, %r236, %r86;
	@%p7 bra 	$L__BB0_7;
$L__BB0_8:
	bar.sync 	0;
	setp.ne.s32 	%p8, %r6, 0;
	@%p8 bra 	$L__BB0_10;
	mov.b32 	%r96, 2147483647;
	st.shared.u32 	[_ZZ34nadaraya_watson_envelope_batch_f32E6s_ring], %r96;
	st.shared.u32 	[_ZZ34nadaraya_watson_envelope_batch_f32E6s_ring+4], %r96;
	st.shared.u32 	[_ZZ34nadaraya_watson_envelope_batch_f32E6s_ring+8], %r96;
	st.shared.u32 	[_ZZ34nadaraya_watson_envelope_batch_f32E6s_ring+12], %r96;
	st.shared.u32 	[_ZZ34nadaraya_watson_envelope_batch_f32E6s_ring+16], %r96;
	st.shared.u32 	[_ZZ34nadaraya_watson_envelope_batch_f32E6s_ring+20], %r96;
	st.shared.u32 	[_ZZ34nadaraya_watson_envelope_batch_f32E6s_ring+24], %r96;
	st.shared.u32 	[_ZZ34nadaraya_watson_envelope_batch_f32E6s_ring+28], %r96;
	st.shared.u32 	[_ZZ34nadaraya_watson_envelope_batch_f32E6s_ring+32], %r96;
	st.shared.u32 	[_ZZ34nadaraya_watson_envelope_batch_f32E6s_ring+36], %r96;
	st.shared.u32 	[_ZZ34nadaraya_watson_envelope_batch_f32E6s_ring+40], %r96;
	st.shared.u32 	[_ZZ34nadaraya_watson_envelope_batch_f32E6s_ring+44], %r96;
	st.shared.u32 	[_ZZ34nadaraya_watson_envelope_batch_f32E6s_ring+48], %r96;
	st.shared.u32 	[_ZZ34nadaraya_watson_envelope_batch_f32E6s_ring+52], %r96;
	st.shared.u32 	[_ZZ34nadaraya_watson_envelope_batch_f32E6s_ring+56], %r96;
	st.shared.u32 	[_ZZ34nadaraya_watson_envelope_batch_f32E6s_ring+60], %r96;
	st.shared.u32 	[_ZZ34nadaraya_watson_envelope_batch_f32E6s_ring+64], %r96;
	st.shared.u32 	[_ZZ34nadaraya_watson_envelope_batch_f32E6s_ring+68], %r96;
	st.shared.u32 	[_ZZ34nadaraya_watson_envelope_batch_f32E6s_ring+72], %r96;
	st.shared.u32 	[_ZZ34nadaraya_watson_envelope_batch_f32E6s_ring+76], %r96;
	st.shared.u32 	[_ZZ34nadaraya_watson_envelope_batch_f32E6s_ring+80], %r96;
	st.shared.u32 	[_ZZ34nadaraya_watson_envelope_batch_f32E6s_ring+84], %r96;
	st.shared.u32 	[_ZZ34nadaraya_watson_envelope_batch_f32E6s_ring+88], %r96;
	st.shared.u32 	[_ZZ34nadaraya_watson_envelope_batch_f32E6s_ring+92], %r96;
	st.shared.u32 	[_ZZ34nadaraya_watson_envelope_batch_f32E6s_ring+96], %r96;
	st.shared.u32 	[_ZZ34nadaraya_watson_envelope_batch_f32E6s_ring+100], %r96;
	st.shared.u32 	[_ZZ34nadaraya_watson_envelope_batch_f32E6s_ring+104], %r96;
	st.shared.u32 	[_ZZ34nadaraya_watson_envelope_batch_f32E6s_ring+108], %r96;
	st.shared.u32 	[_ZZ34nadaraya_watson_envelope_batch_f32E6s_ring+112], %r96;
	st.shared.u32 	[_ZZ34nadaraya_watson_envelope_batch_f32E6s_ring+116], %r96;
	st.shared.u32 	[_ZZ34nadaraya_watson_envelope_batch_f32E6s_ring+120], %r96;
	st.shared.u32 	[_ZZ34nadaraya_watson_envelope_batch_f32E6s_ring+124], %r96;
	st.shared.u32 	[_ZZ34nadaraya_watson_envelope_batch_f32E6s_ring+128], %r96;
	st.shared.u32 	[_ZZ34nadaraya_watson_envelope_batch_f32E6s_ring+132], %r96;
	st.shared.u32 	[_ZZ34nadaraya_watson_envelope_batch_f32E6s_ring+136], %r96;
	st.shared.u32 	[_ZZ34nadaraya_watson_envelope_batch_f32E6s_ring+140], %r96;
	st.shared.u32 	[_ZZ34nadaraya_watson_envelope_batch_f32E6s_ring+144], %r96;
	st.shared.u32 	[_ZZ34nadaraya_watson_envelope_batch_f32E6s_ring+148], %r96;
	st.shared.u32 	[_ZZ34nadaraya_watson_envelope_batch_f32E6s_ring+152], %r96;
	st.shared.u32 	[_ZZ34nadaraya_watson_envelope_batch_f32E6s_ring+156], %r96;
	st.shared.u32 	[_ZZ34nadaraya_watson_envelope_batch_f32E6s_ring+160], %r96;
	st.shared.u32 	[_ZZ34nadaraya_watson_envelope_batch_f32E6s_ring+164], %r96;
	st.shared.u32 	[_ZZ34nadaraya_watson_envelope_batch_f32E6s_ring+168], %r96;
	st.shared.u32 	[_ZZ34nadaraya_watson_envelope_batch_f32E6s_ring+172], %r96;
	st.shared.u32 	[_ZZ34nadaraya_watson_envelope_batch_f32E6s_ring+176], %r96;
	st.shared.u32 	[_ZZ34nadaraya_watson_envelope_batch_f32E6s_ring+180], %r96;
	st.shared.u32 	[_ZZ34nadaraya_watson_envelope_batch_f32E6s_ring+184], %r96;
	st.shared.u32 	[_ZZ34nadaraya_watson_envelope_batch_f32E6s_ring+188], %r96;
	st.shared.u32 	[_ZZ34nadaraya_watson_envelope_batch_f32E6s_ring+192], %r96;
	st.shared.u32 	[_ZZ34nadaraya_watson_envelope_batch_f32E6s_ring+196], %r96;
	st.shared.u32 	[_ZZ34nadaraya_watson_envelope_batch_f32E6s_ring+200], %r96;
	st.shared.u32 	[_ZZ34nadaraya_watson_envelope_batch_f32E6s_ring+204], %r96;
	st.shared.u32 	[_ZZ34nadaraya_watson_envelope_batch_f32E6s_ring+208], %r96;
	st.shared.u32 	[_ZZ34nadaraya_watson_envelope_batch_f32E6s_ring+212], %r96;
	st.shared.u32 	[_ZZ34nadaraya_watson_envelope_batch_f32E6s_ring+216], %r96;
	st.shared.u32 	[_ZZ34nadaraya_watson_envelope_batch_f32E6s_ring+220], %r96;
	st.shared.u32 	[_ZZ34nadaraya_watson_envelope_batch_f32E6s_ring+224], %r96;
	st.shared.u32 	[_ZZ34nadaraya_watson_envelope_batch_f32E6s_ring+228], %r96;
	st.shared.u32 	[_ZZ34nadaraya_watson_envelope_batch_f32E6s_ring+232], %r96;
	st.shared.u32 	[_ZZ34nadaraya_watson_envelope_batch_f32E6s_ring+236], %r96;
	st.shared.u32 	[_ZZ34nadaraya_watson_envelope_batch_f32E6s_ring+240], %r96;
	st.shared.u32 	[_ZZ34nadaraya_watson_envelope_batch_f32E6s_ring+244], %r96;
	st.shared.u32 	[_ZZ34nadaraya_watson_envelope_batch_f32E6s_ring+248], %r96;
	st.shared.u32 	[_ZZ34nadaraya_watson_envelope_batch_f32E6s_ring+252], %r96;
	st.shared.u32 	[_ZZ34nadaraya_watson_envelope_batch_f32E6s_ring+256], %r96;
	st.shared.u32 	[_ZZ34nadaraya_watson_envelope_batch_f32E6s_ring+260], %r96;
	st.shared.u32 	[_ZZ34nadaraya_watson_envelope_batch_f32E6s_ring+264], %r96;
	st.shared.u32 	[_ZZ34nadaraya_watson_envelope_batch_f32E6s_ring+268], %r96;
	st.shared.u32 	[_ZZ34nadaraya_watson_envelope_batch_f32E6s_ring+272], %r96;
	st.shared.u32 	[_ZZ34nadaraya_watson_envelope_batch_f32E6s_ring+276], %r96;
	st.shared.u32 	[_ZZ34nadaraya_watson_envelope_batch_f32E6s_ring+280], %r96;
	st.shared.u32 	[_ZZ34nadaraya_watson_envelope_batch_f32E6s_ring+284], %r96;
	st.shared.u32 	[_ZZ34nadaraya_watson_envelope_batch_f32E6s_ring+288], %r96;
	st.shared.u32 	[_ZZ34nadaraya_watson_envelope_batch_f32E6s_ring+292], %r96;
	st.shared.u32 	[_ZZ34nadaraya_watson_envelope_batch_f32E6s_ring+296], %r96;
	st.shared.u32 	[_ZZ34nadaraya_watson_envelope_batch_f32E6s_ring+300], %r96;
	st.shared.u32 	[_ZZ34nadaraya_watson_envelope_batch_f32E6s_ring+304], %r96;
	st.shared.u32 	[_ZZ34nadaraya_watson_envelope_batch_f32E6s_ring+308], %r96;
	st.shared.u32 	[_ZZ34nadaraya_watson_envelope_batch_f32E6s_ring+312], %r96;
	st.shared.u32 	[_ZZ34nadaraya_watson_envelope_batch_f32E6s_ring+316], %r96;
	st.shared.u32 	[_ZZ34nadaraya_watson_envelope_batch_f32E6s_ring+320], %r96;
	st.shared.u32 	[_ZZ34nadaraya_watson_envelope_batch_f32E6s_ring+324], %r96;
	st.shared.u32 	[_ZZ34nadaraya_watson_envelope_batch_f32E6s_ring+328], %r96;
	st.shared.u32 	[_ZZ34nadaraya_watson_envelope_batch_f32E6s_ring+332], %r96;
	st.shared.u32 	[_ZZ34nadaraya_watson_envelope_batch_f32E6s_ring+336], %r96;
	st.shared.u32 	[_ZZ34nadaraya_watson_envelope_batch_f32E6s_ring+340], %r96;
	st.shared.u32 	[_ZZ34nadaraya_watson_envelope_batch_f32E6s_ring+344], %r96;
	st.shared.u32 	[_ZZ34nadaraya_watson_envelope_batch_f32E6s_ring+348], %r96;
	st.shared.u32 	[_ZZ34nadaraya_watson_envelope_batch_f32E6s_ring+352], %r96;
	st.shared.u32 	[_ZZ34nadaraya_watson_envelope_batch_f32E6s_ring+356], %r96;
	st.shared.u32 	[_ZZ34nadaraya_watson_envelope_batch_f32E6s_ring+360], %r96;
	st.shared.u32 	[_ZZ34nadaraya_watson_envelope_batch_f32E6s_ring+364], %r96;
	st.shared.u32 	[_ZZ34nadaraya_watson_envelope_batch_f32E6s_ring+368], %r96;
	st.shared.u32 	[_ZZ34nadaraya_watson_envelope_batch_f32E6s_ring+372], %r96;
	st.shared.u32 	[_ZZ34nadaraya_watson_envelope_batch_f32E6s_ring+376], %r96;
	st.shared.u32 	[_ZZ34nadaraya_watson_envelope_batch_f32E6s_ring+380], %r96;
	st.shared.u32 	[_ZZ34nadaraya_watson_envelope_batch_f32E6s_ring+384], %r96;
	st.shared.u32 	[_ZZ34nadaraya_watson_envelope_batch_f32E6s_ring+388], %r96;
	st.shared.u32 	[_ZZ34nadaraya_watson_envelope_batch_f32E6s_ring+392], %r96;
	st.shared.u32 	[_ZZ34nadaraya_watson_envelope_batch_f32E6s_ring+396], %r96;
	st.shared.u32 	[_ZZ34nadaraya_watson_envelope_batch_f32E6s_ring+400], %r96;
	st.shared.u32 	[_ZZ34nadaraya_watson_envelope_batch_f32E6s_ring+404], %r96;
	st.shared.u32 	[_ZZ34nadaraya_watson_envelope_batch_f32E6s_ring+408], %r96;
	st.shared.u32 	[_ZZ34nadaraya_watson_envelope_batch_f32E6s_ring+412], %r96;
	st.shared.u32 	[_ZZ34nadaraya_watson_envelope_batch_f32E6s_ring+416], %r96;
	st.shared.u32 	[_ZZ34nadaraya_watson_envelope_batch_f32E6s_ring+420], %r96;
	st.shared.u32 	[_ZZ34nadaraya_watson_envelope_batch_f32E6s_ring+424], %r96;
	st.shared.u32 	[_ZZ34nadaraya_watson_envelope_batch_f32E6s_ring+428], %r96;
	st.shared.u32 	[_ZZ34nadaraya_watson_envelope_batch_f32E6s_ring+432], %r96;
	st.shared.u32 	[_ZZ34nadaraya_watson_envelope_batch_f32E6s_ring+436], %r96;
	st.shared.u32 	[_ZZ34nadaraya_watson_envelope_batch_f32E6s_ring+440], %r96;
	st.shared.u32 	[_ZZ34nadaraya_watson_envelope_batch_f32E6s_ring+444], %r96;
	st.shared.u32 	[_ZZ34nadaraya_watson_envelope_batch_f32E6s_ring+448], %r96;
	st.shared.u32 	[_ZZ34nadaraya_watson_envelope_batch_f32E6s_ring+452], %r96;
	st.shared.u32 	[_ZZ34nadaraya_watson_envelope_batch_f32E6s_ring+456], %r96;
	st.shared.u32 	[_ZZ34nadaraya_watson_envelope_batch_f32E6s_ring+460], %r96;
	st.shared.u32 	[_ZZ34nadaraya_watson_envelope_batch_f32E6s_ring+464], %r96;
	st.shared.u32 	[_ZZ34nadaraya_watson_envelope_batch_f32E6s_ring+468], %r96;
	st.shared.u32 	[_ZZ34nadaraya_watson_envelope_batch_f32E6s_ring+472], %r96;
	st.shared.u32 	[_ZZ34nadaraya_watson_envelope_batch_f32E6s_ring+476], %r96;
	st.shared.u32 	[_ZZ34nadaraya_watson_envelope_batch_f32E6s_ring+480], %r96;
	st.shared.u32 	[_ZZ34nadaraya_watson_envelope_batch_f32E6s_ring+484], %r96;
	st.shared.u32 	[_ZZ34nadaraya_watson_envelope_batch_f32E6s_ring+488], %r96;
	st.shared.u32 	[_ZZ34nadaraya_watson_envelope_batch_f32E6s_ring+492], %r96;
	st.shared.u32 	[_ZZ34nadaraya_watson_envelope_batch_f32E6s_ring+496], %r96;
	st.shared.u32 	[_ZZ34nadaraya_watson_envelope_batch_f32E6s_ring+500], %r96;
	st.shared.u32 	[_ZZ34nadaraya_watson_envelope_batch_f32E6s_ring+504], %r96;
	st.shared.u32 	[_ZZ34nadaraya_watson_envelope_batch_f32E6s_ring+508], %r96;
	st.shared.u32 	[_ZZ34nadaraya_watson_envelope_batch_f32E6s_ring+512], %r96;
	st.shared.u32 	[_ZZ34nadaraya_watson_envelope_batch_f32E6s_ring+516], %r96;
	st.shared.u32 	[_ZZ34nadaraya_watson_envelope_batch_f32E6s_ring+520], %r96;
	st.shared.u32 	[_ZZ34nadaraya_watson_envelope_batch_f32E6s_ring+524], %r96;
	st.shared.u32 	[_ZZ34nadaraya_watson_envelope_batch_f32E6s_ring+528], %r96;
	st.shared.u32 	[_ZZ34nadaraya_watson_envelope_batch_f32E6s_ring+532], %r96;
	st.shared.u32 	[_ZZ34nadaraya_watson_envelope_batch_f32E6s_ring+536], %r96;
	st.shared.u32 	[_ZZ34nadaraya_watson_envelope_batch_f32E6s_ring+540], %r96;
	st.shared.u32 	[_ZZ34nadaraya_watson_envelope_batch_f32E6s_ring+544], %r96;
	st.shared.u32 	[_ZZ34nadaraya_watson_envelope_batch_f32E6s_ring+548], %r96;
	st.shared.u32 	[_ZZ34nadaraya_watson_envelope_batch_f32E6s_ring+552], %r96;
	st.shared.u32 	[_ZZ34nadaraya_watson_envelope_batch_f32E6s_ring+556], %r96;
	st.shared.u32 	[_ZZ34nadaraya_watson_envelope_batch_f32E6s_ring+560], %r96;
	st.shared.u32 	[_ZZ34nadaraya_watson_envelope_batch_f32E6s_ring+564], %r96;
	st.shared.u32 	[_ZZ34nadaraya_watson_envelope_batch_f32E6s_ring+568], %r96;
	st.shared.u32 	[_ZZ34nadaraya_watson_envelope_batch_f32E6s_ring+572], %r96;
	st.shared.u32 	[_ZZ34nadaraya_watson_envelope_batch_f32E6s_ring+576], %r96;
	st.shared.u32 	[_ZZ34nadaraya_watson_envelope_batch_f32E6s_ring+580], %r96;
	st.shared.u32 	[_ZZ34nadaraya_watson_envelope_batch_f32E6s_ring+584], %r96;
	st.shared.u32 	[_ZZ34nadaraya_watson_envelope_batch_f32E6s_ring+588], %r96;
	st.shared.u32 	[_ZZ34nadaraya_watson_envelope_batch_f32E6s_ring+592], %r96;
	st.shared.u32 	[_ZZ34nadaraya_watson_envelope_batch_f32E6s_ring+596], %r96;
	st.shared.u32 	[_ZZ34nadaraya_watson_envelope_batch_f32E6s_ring+600], %r96;
	st.shared.u32 	[_ZZ34nadaraya_watson_envelope_batch_f32E6s_ring+604], %r96;
	st.shared.u32 	[_ZZ34nadaraya_watson_envelope_batch_f32E6s_ring+608], %r96;
	st.shared.u32 	[_ZZ34nadaraya_watson_envelope_batch_f32E6s_ring+612], %r96;
	st.shared.u32 	[_ZZ34nadaraya_watson_envelope_batch_f32E6s_ring+616], %r96;
	st.shared.u32 	[_ZZ34nadaraya_watson_envelope_batch_f32E6s_ring+620], %r96;
	st.shared.u32 	[_ZZ34nadaraya_watson_envelope_batch_f32E6s_ring+624], %r96;
	st.shared.u32 	[_ZZ34nadaraya_watson_envelope_batch_f32E6s_ring+628], %r96;
	st.shared.u32 	[_ZZ34nadaraya_watson_envelope_batch_f32E6s_ring+632], %r96;
	st.shared.u32 	[_ZZ34nadaraya_watson_envelope_batch_f32E6s_ring+636], %r96;
	st.shared.u32 	[_ZZ34nadaraya_watson_envelope_batch_f32E6s_ring+640], %r96;
	st.shared.u32 	[_ZZ34nadaraya_watson_envelope_batch_f32E6s_ring+644], %r96;
	st.shared.u32 	[_ZZ34nadaraya_watson_envelope_batch_f32E6s_ring+648], %r96;
	st.shared.u32 	[_ZZ34nadaraya_watson_envelope_batch_f32E6s_ring+652], %r96;
	st.shared.u32 	[_ZZ34nadaraya_watson_envelope_batch_f32E6s_ring+656], %r96;
	st.shared.u32 	[_ZZ34nadaraya_watson_envelope_batch_f32E6s_ring+660], %r96;
	st.shared.u32 	[_ZZ34nadaraya_watson_envelope_batch_f32E6s_ring+664], %r96;
	st.shared.u32 	[_ZZ34nadaraya_watson_envelope_batch_f32E6s_ring+668], %r96;
	st.shared.u32 	[_ZZ34nadaraya_watson_envelope_batch_f32E6s_ring+672], %r96;
	st.shared.u32 	[_ZZ34nadaraya_watson_envelope_batch_f32E6s_ring+676], %r96;
	st.shared.u32 	[_ZZ34nadaraya_watson_envelope_batch_f32E6s_ring+680], %r96;
	st.shared.u32 	[_ZZ34nadaraya_watson_envelope_batch_f32E6s_ring+684], %r96;
	st.shared.u32 	[_ZZ34nadaraya_watson_envelope_batch_f32E6s_ring+688], %r96;
	st.shared.u32 	[_ZZ34nadaraya_watson_envelope_batch_f32E6s_ring+692], %r96;
	st.shared.u32 	[_ZZ34nadaraya_watson_envelope_batch_f32E6s_ring+696], %r96;
	st.shared.u32 	[_ZZ34nadaraya_watson_envelope_batch_f32E6s_ring+700], %r96;
	st.shared.u32 	[_ZZ34nadaraya_watson_envelope_batch_f32E6s_ring+704], %r96;
	st.shared.u32 	[_ZZ34nadaraya_watson_envelope_batch_f32E6s_ring+708], %r96;
	st.shared.u32 	[_ZZ34nadaraya_watson_envelope_batch_f32E6s_ring+712], %r96;
	st.shared.u32 	[_ZZ34nadaraya_watson_envelope_batch_f32E6s_ring+716], %r96;
	st.shared.u32 	[_ZZ34nadaraya_watson_envelope_batch_f32E6s_ring+720], %r96;
	st.shared.u32 	[_ZZ34nadaraya_watson_envelope_batch_f32E6s_ring+724], %r96;
	st.shared.u32 	[_ZZ34nadaraya_watson_envelope_batch_f32E6s_ring+728], %r96;
	st.shared.u32 	[_ZZ34nadaraya_watson_envelope_batch_f32E6s_ring+732], %r96;
	st.shared.u32 	[_ZZ34nadaraya_watson_envelope_batch_f32E6s_ring+736], %r96;
	st.shared.u32 	[_ZZ34nadaraya_watson_envelope_batch_f32E6s_ring+740], %r96;
	st.shared.u32 	[_ZZ34nadaraya_watson_envelope_batch_f32E6s_ring+744], %r96;
	st.shared.u32 	[_ZZ34nadaraya_watson_envelope_batch_f32E6s_ring+748], %r96;
	st.shared.u32 	[_ZZ34nadaraya_watson_envelope_batch_f32E6s_ring+752], %r96;
	st.shared.u32 	[_ZZ34nadaraya_watson_envelope_batch_f32E6s_ring+756], %r96;
	st.shared.u32 	[_ZZ34nadaraya_watson_envelope_batch_f32E6s_ring+760], %r96;
	st.shared.u32 	[_ZZ34nadaraya_watson_envelope_batch_f32E6s_ring+764], %r96;
	st.shared.u32 	[_ZZ34nadaraya_watson_envelope_batch_f32E6s_ring+768], %r96;
	st.shared.u32 	[_ZZ34nadaraya_watson_envelope_batch_f32E6s_ring+772], %r96;
	st.shared.u32 	[_ZZ34nadaraya_watson_envelope_batch_f32E6s_ring+776], %r96;
	st.shared.u32 	[_ZZ34nadaraya_watson_envelope_batch_f32E6s_ring+780], %r96;
	st.shared.u32 	[_ZZ34nadaraya_watson_envelope_batch_f32E6s_ring+784], %r96;
	st.shared.u32 	[_ZZ34nadaraya_watson_envelope_batch_f32E6s_ring+788], %r96;
	st.shared.u32 	[_ZZ34nadaraya_watson_envelope_batch_f32E6s_ring+792], %r96;
	st.shared.u32 	[_ZZ34nadaraya_watson_envelope_batch_f32E6s_ring+796], %r96;
	st.shared.u32 	[_ZZ34nadaraya_watson_envelope_batch_f32E6s_ring+800], %r96;
	st.shared.u32 	[_ZZ34nadaraya_watson_envelope_batch_f32E6s_ring+804], %r96;
	st.shared.u32 	[_ZZ34nadaraya_watson_envelope_batch_f32E6s_ring+808], %r96;
	st.shared.u32 	[_ZZ34nadaraya_watson_envelope_batch_f32E6s_ring+812], %r96;
	st.shared.u32 	[_ZZ34nadaraya_watson_envelope_batch_f32E6s_ring+816], %r96;
	st.shared.u32 	[_ZZ34nadaraya_watson_envelope_batch_f32E6s_ring+820], %r96;
	st.shared.u32 	[_ZZ34nadaraya_watson_envelope_batch_f32E6s_ring+824], %r96;
	st.shared.u32 	[_ZZ34nadaraya_watson_envelope_batch_f32E6s_ring+828], %r96;
	st.shared.u32 	[_ZZ34nadaraya_watson_envelope_batch_f32E6s_ring+832], %r96;
	st.shared.u32 	[_ZZ34nadaraya_watson_envelope_batch_f32E6s_ring+836], %r96;
	st.shared.u32 	[_ZZ34nadaraya_watson_envelope_batch_f32E6s_ring+840], %r96;
	st.shared.u32 	[_ZZ34nadaraya_watson_envelope_batch_f32E6s_ring+844], %r96;
	st.shared.u32 	[_ZZ34nadaraya_watson_envelope_batch_f32E6s_ring+848], %r96;
	st.shared.u32 	[_ZZ34nadaraya_watson_envelope_batch_f32E6s_ring+852], %r96;
	st.shared.u32 	[_ZZ34nadaraya_watson_envelope_batch_f32E6s_ring+856], %r96;
	st.shared.u32 	[_ZZ34nadaraya_watson_envelope_batch_f32E6s_ring+860], %r96;
	st.shared.u32 	[_ZZ34nadaraya_watson_envelope_batch_f32E6s_ring+864], %r96;
	st.shared.u32 	[_ZZ34nadaraya_watson_envelope_batch_f32E6s_ring+868], %r96;
	st.shared.u32 	[_ZZ34nadaraya_watson_envelope_batch_f32E6s_ring+872], %r96;
	st.shared.u32 	[_ZZ34nadaraya_watson_envelope_batch_f32E6s_ring+876], %r96;
	st.shared.u32 	[_ZZ34nadaraya_watson_envelope_batch_f32E6s_ring+880], %r96;
	st.shared.u32 	[_ZZ34nadaraya_watson_envelope_batch_f32E6s_ring+884], %r96;
	st.shared.u32 	[_ZZ34nadaraya_watson_envelope_batch_f32E6s_ring+888], %r96;
	st.shared.u32 	[_ZZ34nadaraya_watson_envelope_batch_f32E6s_ring+892], %r96;
	st.shared.u32 	[_ZZ34nadaraya_watson_envelope_batch_f32E6s_ring+896], %r96;
	st.shared.u32 	[_ZZ34nadaraya_watson_envelope_batch_f32E6s_ring+900], %r96;
	st.shared.u32 	[_ZZ34nadaraya_watson_envelope_batch_f32E6s_ring+904], %r96;
	st.shared.u32 	[_ZZ34nadaraya_watson_envelope_batch_f32E6s_ring+908], %r96;
	st.shared.u32 	[_ZZ34nadaraya_watson_envelope_batch_f32E6s_ring+912], %r96;
	st.shared.u32 	[_ZZ34nadaraya_watson_envelope_batch_f32E6s_ring+916], %r96;
	st.shared.u32 	[_ZZ34nadaraya_watson_envelope_batch_f32E6s_ring+920], %r96;
	st.shared.u32 	[_ZZ34nadaraya_watson_envelope_batch_f32E6s_ring+924], %r96;
	st.shared.u32 	[_ZZ34nadaraya_watson_envelope_batch_f32E6s_ring+928], %r96;
	st.shared.u32 	[_ZZ34nadaraya_watson_envelope_batch_f32E6s_ring+932], %r96;
	st.shared.u32 	[_ZZ34nadaraya_watson_envelope_batch_f32E6s_ring+936], %r96;
	st.shared.u32 	[_ZZ34nadaraya_watson_envelope_batch_f32E6s_ring+940], %r96;
	st.shared.u32 	[_ZZ34nadaraya_watson_envelope_batch_f32E6s_ring+944], %r96;
	st.shared.u32 	[_ZZ34nadaraya_watson_envelope_batch_f32E6s_ring+948], %r96;
	st.shared.u32 	[_ZZ34nadaraya_watson_envelope_batch_f32E6s_ring+952], %r96;
	st.shared.u32 	[_ZZ34nadaraya_watson_envelope_batch_f32E6s_ring+956], %r96;
	st.shared.u32 	[_ZZ34nadaraya_watson_envelope_batch_f32E6s_ring+960], %r96;
	st.shared.u32 	[_ZZ34nadaraya_watson_envelope_batch_f32E6s_ring+964], %r96;
	st.shared.u32 	[_ZZ34nadaraya_watson_envelope_batch_f32E6s_ring+968], %r96;
	st.shared.u32 	[_ZZ34nadaraya_watson_envelope_batch_f32E6s_ring+972], %r96;
	st.shared.u32 	[_ZZ34nadaraya_watson_envelope_batch_f32E6s_ring+976], %r96;
	st.shared.u32 	[_ZZ34nadaraya_watson_envelope_batch_f32E6s_ring+980], %r96;
	st.shared.u32 	[_ZZ34nadaraya_watson_envelope_batch_f32E6s_ring+984], %r96;
	st.shared.u32 	[_ZZ34nadaraya_watson_envelope_batch_f32E6s_ring+988], %r96;
	st.shared.u32 	[_ZZ34nadaraya_watson_envelope_batch_f32E6s_ring+992], %r96;
	st.shared.u32 	[_ZZ34nadaraya_watson_envelope_batch_f32E6s_ring+996], %r96;
	st.shared.u32 	[_ZZ34nadaraya_watson_envelope_batch_f32E6s_ring+1000], %r96;
	st.shared.u32 	[_ZZ34nadaraya_watson_envelope_batch_f32E6s_ring+1004], %r96;
	st.shared.u32 	[_ZZ34nadaraya_watson_envelope_batch_f32E6s_ring+1008], %r96;
	st.shared.u32 	[_ZZ34nadaraya_watson_envelope_batch_f32E6s_ring+1012], %r96;
	st.shared.u32 	[_ZZ34nadaraya_watson_envelope_batch_f32E6s_ring+1016], %r96;
	st.shared.u32 	[_ZZ34nadaraya_watson_envelope_batch_f32E6s_ring+1020], %r96;
	st.shared.u32 	[_ZZ34nadaraya_watson_envelope_batch_f32E6s_ring+1024], %r96;
	st.shared.u32 	[_ZZ34nadaraya_watson_envelope_batch_f32E6s_ring+1028], %r96;
	st.shared.u32 	[_ZZ34nadaraya_watson_envelope_batch_f32E6s_ring+1032], %r96;
	st.shared.u32 	[_ZZ34nadaraya_watson_envelope_batch_f32E6s_ring+1036], %r96;
	st.shared.u32 	[_ZZ34nadaraya_watson_envelope_batch_f32E6s_ring+1040], %r96;
	st.shared.u32 	[_ZZ34nadaraya_watson_envelope_batch_f32E6s_ring+1044], %r96;
	st.shared.u32 	[_ZZ34nadaraya_watson_envelope_batch_f32E6s_ring+1048], %r96;
	st.shared.u32 	[_ZZ34nadaraya_watson_envelope_batch_f32E6s_ring+1052], %r96;
	st.shared.u32 	[_ZZ34nadaraya_watson_envelope_batch_f32E6s_ring+1056], %r96;
	st.shared.u32 	[_ZZ34nadaraya_watson_envelope_batch_f32E6s_ring+1060], %r96;
	st.shared.u32 	[_ZZ34nadaraya_watson_envelope_batch_f32E6s_ring+1064], %r96;
	st.shared.u32 	[_ZZ34nadaraya_watson_envelope_batch_f32E6s_ring+1068], %r96;
	st.shared.u32 	[_ZZ34nadaraya_watson_envelope_batch_f32E6s_ring+1072], %r96;
	st.shared.u32 	[_ZZ34nadaraya_watson_envelope_batch_f32E6s_ring+1076], %r96;
	st.shared.u32 	[_ZZ34nadaraya_watson_envelope_batch_f32E6s_ring+1080], %r96;
	st.shared.u32 	[_ZZ34nadaraya_watson_envelope_batch_f32E6s_ring+1084], %r96;
	st.shared.u32 	[_ZZ34nadaraya_watson_envelope_batch_f32E6s_ring+1088], %r96;
	st.shared.u32 	[_ZZ34nadaraya_watson_envelope_batch_f32E6s_ring+1092], %r96;
	st.shared.u32 	[_ZZ34nadaraya_watson_envelope_batch_f32E6s_ring+1096], %r96;
	st.shared.u32 	[_ZZ34nadaraya_watson_envelope_batch_f32E6s_ring+1100], %r96;
	st.shared.u32 	[_ZZ34nadaraya_watson_envelope_batch_f32E6s_ring+1104], %r96;
	st.shared.u32 	[_ZZ34nadaraya_watson_envelope_batch_f32E6s_ring+1108], %r96;
	st.shared.u32 	[_ZZ34nadaraya_watson_envelope_batch_f32E6s_ring+1112], %r96;
	st.shared.u32 	[_ZZ34nadaraya_watson_envelope_batch_f32E6s_ring+1116], %r96;
	st.shared.u32 	[_ZZ34nadaraya_watson_envelope_batch_f32E6s_ring+1120], %r96;
	st.shared.u32 	[_ZZ34nadaraya_watson_envelope_batch_f32E6s_ring+1124], %r96;
	st.shared.u32 	[_ZZ34nadaraya_watson_envelope_batch_f32E6s_ring+1128], %r96;
	st.shared.u32 	[_ZZ34nadaraya_watson_envelope_batch_f32E6s_ring+1132], %r96;
	st.shared.u32 	[_ZZ34nadaraya_watson_envelope_batch_f32E6s_ring+1136], %r96;
	st.shared.u32 	[_ZZ34nadaraya_watson_envelope_batch_f32E6s_ring+1140], %r96;
	st.shared.u32 	[_ZZ34nadaraya_watson_envelope_batch_f32E6s_ring+1144], %r96;
	st.shared.u32 	[_ZZ34nadaraya_watson_envelope_batch_f32E6s_ring+1148], %r96;
	st.shared.u32 	[_ZZ34nadaraya_watson_envelope_batch_f32E6s_ring+1152], %r96;
	st.shared.u32 	[_ZZ34nadaraya_watson_envelope_batch_f32E6s_ring+1156], %r96;
	st.shared.u32 	[_ZZ34nadaraya_watson_envelope_batch_f32E6s_ring+1160], %r96;
	st.shared.u32 	[_ZZ34nadaraya_watson_envelope_batch_f32E6s_ring+1164], %r96;
	st.shared.u32 	[_ZZ34nadaraya_watson_envelope_batch_f32E6s_ring+1168], %r96;
	st.shared.u32 	[_ZZ34nadaraya_watson_envelope_batch_f32E6s_ring+1172], %r96;
	st.shared.u32 	[_ZZ34nadaraya_watson_envelope_batch_f32E6s_ring+1176], %r96;
	st.shared.u32 	[_ZZ34nadaraya_watson_envelope_batch_f32E6s_ring+1180], %r96;
	st.shared.u32 	[_ZZ34nadaraya_watson_envelope_batch_f32E6s_ring+1184], %r96;
	st.shared.u32 	[_ZZ34nadaraya_watson_envelope_batch_f32E6s_ring+1188], %r96;
	st.shared.u32 	[_ZZ34nadaraya_watson_envelope_batch_f32E6s_ring+1192], %r96;
	st.shared.u32 	[_ZZ34nadaraya_watson_envelope_batch_f32E6s_ring+1196], %r96;
	st.shared.u32 	[_ZZ34nadaraya_watson_envelope_batch_f32E6s_ring+1200], %r96;
	st.shared.u32 	[_ZZ34nadaraya_watson_envelope_batch_f32E6s_ring+1204], %r96;
	st.shared.u32 	[_ZZ34nadaraya_watson_envelope_batch_f32E6s_ring+1208], %r96;
	st.shared.u32 	[_ZZ34nadaraya_watson_envelope_batch_f32E6s_ring+1212], %r96;
	st.shared.u32 	[_ZZ34nadaraya_watson_envelope_batch_f32E6s_ring+1216], %r96;
	st.shared.u32 	[_ZZ34nadaraya_watson_envelope_batch_f32E6s_ring+1220], %r96;
	st.shared.u32 	[_ZZ34nadaraya_watson_envelope_batch_f32E6s_ring+1224], %r96;
	st.shared.u32 	[_ZZ34nadaraya_watson_envelope_batch_f32E6s_ring+1228], %r96;
	st.shared.u32 	[_ZZ34nadaraya_watson_envelope_batch_f32E6s_ring+1232], %r96;
	st.shared.u32 	[_ZZ34nadaraya_watson_envelope_batch_f32E6s_ring+1236], %r96;
	st.shared.u32 	[_ZZ34nadaraya_watson_envelope_batch_f32E6s_ring+1240], %r96;
	st.shared.u32 	[_ZZ34nadaraya_watson_envelope_batch_f32E6s_ring+1244], %r96;
	st.shared.u32 	[_ZZ34nadaraya_watson_envelope_batch_f32E6s_ring+1248], %r96;
	st.shared.u32 	[_ZZ34nadaraya_watson_envelope_batch_f32E6s_ring+1252], %r96;
	st.shared.u32 	[_ZZ34nadaraya_watson_envelope_batch_f32E6s_ring+1256], %r96;
	st.shared.u32 	[_ZZ34nadaraya_watson_envelope_batch_f32E6s_ring+1260], %r96;
	st.shared.u32 	[_ZZ34nadaraya_watson_envelope_batch_f32E6s_ring+1264], %r96;
	st.shared.u32 	[_ZZ34nadaraya_watson_envelope_batch_f32E6s_ring+1268], %r96;
	st.shared.u32 	[_ZZ34nadaraya_watson_envelope_batch_f32E6s_ring+1272], %r96;
	st.shared.u32 	[_ZZ34nadaraya_watson_envelope_batch_f32E6s_ring+1276], %r96;
	st.shared.u32 	[_ZZ34nadaraya_watson_envelope_batch_f32E6s_ring+1280], %r96;
	st.shared.u32 	[_ZZ34nadaraya_watson_envelope_batch_f32E6s_ring+1284], %r96;
	st.shared.u32 	[_ZZ34nadaraya_watson_envelope_batch_f32E6s_ring+1288], %r96;
	st.shared.u32 	[_ZZ34nadaraya_watson_envelope_batch_f32E6s_ring+1292], %r96;
	st.shared.u32 	[_ZZ34nadaraya_watson_envelope_batch_f32E6s_ring+1296], %r96;
	st.shared.u32 	[_ZZ34nadaraya_watson_envelope_batch_f32E6s_ring+1300], %r96;
	st.shared.u32 	[_ZZ34nadaraya_watson_envelope_batch_f32E6s_ring+1304], %r96;
	st.shared.u32 	[_ZZ34nadaraya_watson_envelope_batch_f32E6s_ring+1308], %r96;
	st.shared.u32 	[_ZZ34nadaraya_watson_envelope_batch_f32E6s_ring+1312], %r96;
	st.shared.u32 	[_ZZ34nadaraya_watson_envelope_batch_f32E6s_ring+1316], %r96;
	st.shared.u32 	[_ZZ34nadaraya_watson_envelope_batch_f32E6s_ring+1320], %r96;
	st.shared.u32 	[_ZZ34nadaraya_watson_envelope_batch_f32E6s_ring+1324], %r96;
	st.shared.u32 	[_ZZ34nadaraya_watson_envelope_batch_f32E6s_ring+1328], %r96;
	st.shared.u32 	[_ZZ34nadaraya_watson_envelope_batch_f32E6s_ring+1332], %r96;
	st.shared.u32 	[_ZZ34nadaraya_watson_envelope_batch_f32E6s_ring+1336], %r96;
	st.shared.u32 	[_ZZ34nadaraya_watson_envelope_batch_f32E6s_ring+1340], %r96;
	st.shared.u32 	[_ZZ34nadaraya_watson_envelope_batch_f32E6s_ring+1344], %r96;
	st.shared.u32 	[_ZZ34nadaraya_watson_envelope_batch_f32E6s_ring+1348], %r96;
	st.shared.u32 	[_ZZ34nadaraya_watson_envelope_batch_f32E6s_ring+1352], %r96;
	st.shared.u32 	[_ZZ34nadaraya_watson_envelope_batch_f32E6s_ring+1356], %r96;
	st.shared.u32 	[_ZZ34nadaraya_watson_envelope_batch_f32E6s_ring+1360], %r96;
	st.shared.u32 	[_ZZ34nadaraya_watson_envelope_batch_f32E6s_ring+1364], %r96;
	st.shared.u32 	[_ZZ34nadaraya_watson_envelope_batch_f32E6s_ring+1368], %r96;
	st.shared.u32 	[_ZZ34nadaraya_watson_envelope_batch_f32E6s_ring+1372], %r96;
	st.shared.u32 	[_ZZ34nadaraya_watson_envelope_batch_f32E6s_ring+1376], %r96;
	st.shared.u32 	[_ZZ34nadaraya_watson_envelope_batch_f32E6s_ring+1380], %r96;
	st.shared.u32 	[_ZZ34nadaraya_watson_envelope_batch_f32E6s_ring+1384], %r96;
	st.shared.u32 	[_ZZ34nadaraya_watson_envelope_batch_f32E6s_ring+1388], %r96;
	st.shared.u32 	[_ZZ34nadaraya_watson_envelope_batch_f32E6s_ring+1392], %r96;
	st.shared.u32 	[_ZZ34nadaraya_watson_envelope_batch_f32E6s_ring+1396], %r96;
	st.shared.u32 	[_ZZ34nadaraya_watson_envelope_batch_f32E6s_ring+1400], %r96;
	st.shared.u32 	[_ZZ34nadaraya_watson_envelope_batch_f32E6s_ring+1404], %r96;
	st.shared.u32 	[_ZZ34nadaraya_watson_envelope_batch_f32E6s_ring+1408], %r96;
	st.shared.u32 	[_ZZ34nadaraya_watson_envelope_batch_f32E6s_ring+1412], %r96;
	st.shared.u32 	[_ZZ34nadaraya_watson_envelope_batch_f32E6s_ring+1416], %r96;
	st.shared.u32 	[_ZZ34nadaraya_watson_envelope_batch_f32E6s_ring+1420], %r96;
	st.shared.u32 	[_ZZ34nadaraya_watson_envelope_batch_f32E6s_ring+1424], %r96;
	st.shared.u32 	[_ZZ34nadaraya_watson_envelope_batch_f32E6s_ring+1428], %r96;
	st.shared.u32 	[_ZZ34nadaraya_watson_envelope_batch_f32E6s_ring+1432], %r96;
	st.shared.u32 	[_ZZ34nadaraya_watson_envelope_batch_f32E6s_ring+1436], %r96;
	st.shared.u32 	[_ZZ34nadaraya_watson_envelope_batch_f32E6s_ring+1440], %r96;
	st.shared.u32 	[_ZZ34nadaraya_watson_envelope_batch_f32E6s_ring+1444], %r96;
	st.shared.u32 	[_ZZ34nadaraya_watson_envelope_batch_f32E6s_ring+1448], %r96;
	st.shared.u32 	[_ZZ34nadaraya_watson_envelope_batch_f32E6s_ring+1452], %r96;
	st.shared.u32 	[_ZZ34nadaraya_watson_envelope_batch_f32E6s_ring+1456], %r96;
	st.shared.u32 	[_ZZ34nadaraya_watson_envelope_batch_f32E6s_ring+1460], %r96;
	st.shared.u32 	[_ZZ34nadaraya_watson_envelope_batch_f32E6s_ring+1464], %r96;
	st.shared.u32 	[_ZZ34nadaraya_watson_envelope_batch_f32E6s_ring+1468], %r96;
	st.shared.u32 	[_ZZ34nadaraya_watson_envelope_batch_f32E6s_ring+1472], %r96;
	st.shared.u32 	[_ZZ34nadaraya_watson_envelope_batch_f32E6s_ring+1476], %r96;
	st.shared.u32 	[_ZZ34nadaraya_watson_envelope_batch_f32E6s_ring+1480], %r96;
	st.shared.u32 	[_ZZ34nadaraya_watson_envelope_batch_f32E6s_ring+1484], %r96;
	st.shared.u32 	[_ZZ34nadaraya_watson_envelope_batch_f32E6s_ring+1488], %r96;
	st.shared.u32 	[_ZZ34nadaraya_watson_envelope_batch_f32E6s_ring+1492], %r96;
	st.shared.u32 	[_ZZ34nadaraya_watson_envelope_batch_f32E6s_ring+1496], %r96;
	st.shared.u32 	[_ZZ34nadaraya_watson_envelope_batch_f32E6s_ring+1500], %r96;
	st.shared.u32 	[_ZZ34nadaraya_watson_envelope_batch_f32E6s_ring+1504], %r96;
	st.shared.u32 	[_ZZ34nadaraya_watson_envelope_batch_f32E6s_ring+1508], %r96;
	st.shared.u32 	[_ZZ34nadaraya_watson_envelope_batch_f32E6s_ring+1512], %r96;
	st.shared.u32 	[_ZZ34nadaraya_watson_envelope_batch_f32E6s_ring+1516], %r96;
	st.shared.u32 	[_ZZ34nadaraya_watson_envelope_batch_f32E6s_ring+1520], %r96;
	st.shared.u32 	[_ZZ34nadaraya_watson_envelope_batch_f32E6s_ring+1524], %r96;
	st.shared.u32 	[_ZZ34nadaraya_watson_envelope_batch_f32E6s_ring+1528], %r96;
	st.shared.u32 	[_ZZ34nadaraya_watson_envelope_batch_f32E6s_ring+1532], %r96;
	st.shared.u32 	[_ZZ34nadaraya_watson_envelope_batch_f32E6s_ring+1536], %r96;
	st.shared.u32 	[_ZZ34nadaraya_watson_envelope_batch_f32E6s_ring+1540], %r96;
	st.shared.u32 	[_ZZ34nadaraya_watson_envelope_batch_f32E6s_ring+1544], %r96;
	st.shared.u32 	[_ZZ34nadaraya_watson_envelope_batch_f32E6s_ring+1548], %r96;
	st.shared.u32 	[_ZZ34nadaraya_watson_envelope_batch_f32E6s_ring+1552], %r96;
	st.shared.u32 	[_ZZ34nadaraya_watson_envelope_batch_f32E6s_ring+1556], %r96;
	st.shared.u32 	[_ZZ34nadaraya_watson_envelope_batch_f32E6s_ring+1560], %r96;
	st.shared.u32 	[_ZZ34nadaraya_watson_envelope_batch_f32E6s_ring+1564], %r96;
	st.shared.u32 	[_ZZ34nadaraya_watson_envelope_batch_f32E6s_ring+1568], %r96;
	st.shared.u32 	[_ZZ34nadaraya_watson_envelope_batch_f32E6s_ring+1572], %r96;
	st.shared.u32 	[_ZZ34nadaraya_watson_envelope_batch_f32E6s_ring+1576], %r96;
	st.shared.u32 	[_ZZ34nadaraya_watson_envelope_batch_f32E6s_ring+1580], %r96;
	st.shared.u32 	[_ZZ34nadaraya_watson_envelope_batch_f32E6s_ring+1584], %r96;
	st.shared.u32 	[_ZZ34nadaraya_watson_envelope_batch_f32E6s_ring+1588], %r96;
	st.shared.u32 	[_ZZ34nadaraya_watson_envelope_batch_f32E6s_ring+1592], %r96;
	st.shared.u32 	[_ZZ34nadaraya_watson_envelope_batch_f32E6s_ring+1596], %r96;
	st.shared.u32 	[_ZZ34nadaraya_watson_envelope_batch_f32E6s_ring+1600], %r96;
	st.shared.u32 	[_ZZ34nadaraya_watson_envelope_batch_f32E6s_ring+1604], %r96;
	st.shared.u32 	[_ZZ34nadaraya_watson_envelope_batch_f32E6s_ring+1608], %r96;
	st.shared.u32 	[_ZZ34nadaraya_watson_envelope_batch_f32E6s_ring+1612], %r96;
	st.shared.u32 	[_ZZ34nadaraya_watson_envelope_batch_f32E6s_ring+1616], %r96;
	st.shared.u32 	[_ZZ34nadaraya_watson_envelope_batch_f32E6s_ring+1620], %r96;
	st.shared.u32 	[_ZZ34nadaraya_watson_envelope_batch_f32E6s_ring+1624], %r96;
	st.shared.u32 	[_ZZ34nadaraya_watson_envelope_batch_f32E6s_ring+1628], %r96;
	st.shared.u32 	[_ZZ34nadaraya_watson_envelope_batch_f32E6s_ring+1632], %r96;
	st.shared.u32 	[_ZZ34nadaraya_watson_envelope_batch_f32E6s_ring+1636], %r96;
	st.shared.u32 	[_ZZ34nadaraya_watson_envelope_batch_f32E6s_ring+1640], %r96;
	st.shared.u32 	[_ZZ34nadaraya_watson_envelope_batch_f32E6s_ring+1644], %r96;
	st.shared.u32 	[_ZZ34nadaraya_watson_envelope_batch_f32E6s_ring+1648], %r96;
	st.shared.u32 	[_ZZ34nadaraya_watson_envelope_batch_f32E6s_ring+1652], %r96;
	st.shared.u32 	[_ZZ34nadaraya_watson_envelope_batch_f32E6s_ring+1656], %r96;
	st.shared.u32 	[_ZZ34nadaraya_watson_envelope_batch_f32E6s_ring+1660], %r96;
	st.shared.u32 	[_ZZ34nadaraya_watson_envelope_batch_f32E6s_ring+1664], %r96;
	st.shared.u32 	[_ZZ34nadaraya_watson_envelope_batch_f32E6s_ring+1668], %r96;
	st.shared.u32 	[_ZZ34nadaraya_watson_envelope_batch_f32E6s_ring+1672], %r96;
	st.shared.u32 	[_ZZ34nadaraya_watson_envelope_batch_f32E6s_ring+1676], %r96;
	st.shared.u32 	[_ZZ34nadaraya_watson_envelope_batch_f32E6s_ring+1680], %r96;
	st.shared.u32 	[_ZZ34nadaraya_watson_envelope_batch_f32E6s_ring+1684], %r96;
	st.shared.u32 	[_ZZ34nadaraya_watson_envelope_batch_f32E6s_ring+1688], %r96;
	st.shared.u32 	[_ZZ34nadaraya_watson_envelope_batch_f32E6s_ring+1692], %r96;
	st.shared.u32 	[_ZZ34nadaraya_watson_envelope_batch_f32E6s_ring+1696], %r96;
	st.shared.u32 	[_ZZ34nadaraya_watson_envelope_batch_f32E6s_ring+1700], %r96;
	st.shared.u32 	[_ZZ34nadaraya_watson_envelope_batch_f32E6s_ring+1704], %r96;
	st.shared.u32 	[_ZZ34nadaraya_watson_envelope_batch_f32E6s_ring+1708], %r96;
	st.shared.u32 	[_ZZ34nadaraya_watson_envelope_batch_f32E6s_ring+1712], %r96;
	st.shared.u32 	[_ZZ34nadaraya_watson_envelope_batch_f32E6s_ring+1716], %r96;
	st.shared.u32 	[_ZZ34nadaraya_watson_envelope_batch_f32E6s_ring+1720], %r96;
	st.shared.u32 	[_ZZ34nadaraya_watson_envelope_batch_f32E6s_ring+1724], %r96;
	st.shared.u32 	[_ZZ34nadaraya_watson_envelope_batch_f32E6s_ring+1728], %r96;
	st.shared.u32 	[_ZZ34nadaraya_watson_envelope_batch_f32E6s_ring+1732], %r96;
	st.shared.u32 	[_ZZ34nadaraya_watson_envelope_batch_f32E6s_ring+1736], %r96;
	st.shared.u32 	[_ZZ34nadaraya_watson_envelope_batch_f32E6s_ring+1740], %r96;
	st.shared.u32 	[_ZZ34nadaraya_watson_envelope_batch_f32E6s_ring+1744], %r96;
	st.shared.u32 	[_ZZ34nadaraya_watson_envelope_batch_f32E6s_ring+1748], %r96;
	st.shared.u32 	[_ZZ34nadaraya_watson_envelope_batch_f32E6s_ring+1752], %r96;
	st.shared.u32 	[_ZZ34nadaraya_watson_envelope_batch_f32E6s_ring+1756], %r96;
	st.shared.u32 	[_ZZ34nadaraya_watson_envelope_batch_f32E6s_ring+1760], %r96;
	st.shared.u32 	[_ZZ34nadaraya_watson_envelope_batch_f32E6s_ring+1764], %r96;
	st.shared.u32 	[_ZZ34nadaraya_watson_envelope_batch_f32E6s_ring+1768], %r96;
	st.shared.u32 	[_ZZ34nadaraya_watson_envelope_batch_f32E6s_ring+1772], %r96;
	st.shared.u32 	[_ZZ34nadaraya_watson_envelope_batch_f32E6s_ring+1776], %r96;
	st.shared.u32 	[_ZZ34nadaraya_watson_envelope_batch_f32E6s_ring+1780], %r96;
	st.shared.u32 	[_ZZ34nadaraya_watson_envelope_batch_f32E6s_ring+1784], %r96;
	st.shared.u32 	[_ZZ34nadaraya_watson_envelope_batch_f32E6s_ring+1788], %r96;
	st.shared.u32 	[_ZZ34nadaraya_watson_envelope_batch_f32E6s_ring+1792], %r96;
	st.shared.u32 	[_ZZ34nadaraya_watson_envelope_batch_f32E6s_ring+1796], %r96;
	st.shared.u32 	[_ZZ34nadaraya_watson_envelope_batch_f32E6s_ring+1800], %r96;
	st.shared.u32 	[_ZZ34nadaraya_watson_envelope_batch_f32E6s_ring+1804], %r96;
	st.shared.u32 	[_ZZ34nadaraya_watson_envelope_batch_f32E6s_ring+1808], %r96;
	st.shared.u32 	[_ZZ34nadaraya_watson_envelope_batch_f32E6s_ring+1812], %r96;
	st.shared.u32 	[_ZZ34nadaraya_watson_envelope_batch_f32E6s_ring+1816], %r96;
	st.shared.u32 	[_ZZ34nadaraya_watson_envelope_batch_f32E6s_ring+1820], %r96;
	st.shared.u32 	[_ZZ34nadaraya_watson_envelope_batch_f32E6s_ring+1824], %r96;
	st.shared.u32 	[_ZZ34nadaraya_watson_envelope_batch_f32E6s_ring+1828], %r96;
	st.shared.u32 	[_ZZ34nadaraya_watson_envelope_batch_f32E6s_ring+1832], %r96;
	st.shared.u32 	[_ZZ34nadaraya_watson_envelope_batch_f32E6s_ring+1836], %r96;
	st.shared.u32 	[_ZZ34nadaraya_watson_envelope_batch_f32E6s_ring+1840], %r96;
	st.shared.u32 	[_ZZ34nadaraya_watson_envelope_batch_f32E6s_ring+1844], %r96;
	st.shared.u32 	[_ZZ34nadaraya_watson_envelope_batch_f32E6s_ring+1848], %r96;
	st.shared.u32 	[_ZZ34nadaraya_watson_envelope_batch_f32E6s_ring+1852], %r96;
	st.shared.u32 	[_ZZ34nadaraya_watson_envelope_batch_f32E6s_ring+1856], %r96;
	st.shared.u32 	[_ZZ34nadaraya_watson_envelope_batch_f32E6s_ring+1860], %r96;
	st.shared.u32 	[_ZZ34nadaraya_watson_envelope_batch_f32E6s_ring+1864], %r96;
	st.shared.u32 	[_ZZ34nadaraya_watson_envelope_batch_f32E6s_ring+1868], %r96;
	st.shared.u32 	[_ZZ34nadaraya_watson_envelope_batch_f32E6s_ring+1872], %r96;
	st.shared.u32 	[_ZZ34nadaraya_watson_envelope_batch_f32E6s_ring+1876], %r96;
	st.shared.u32 	[_ZZ34nadaraya_watson_envelope_batch_f32E6s_ring+1880], %r96;
	st.shared.u32 	[_ZZ34nadaraya_watson_envelope_batch_f32E6s_ring+1884], %r96;
	st.shared.u32 	[_ZZ34nadaraya_watson_envelope_batch_f32E6s_ring+1888], %r96;
	st.shared.u32 	[_ZZ34nadaraya_watson_envelope_batch_f32E6s_ring+1892], %r96;
	st.shared.u32 	[_ZZ34nadaraya_watson_envelope_batch_f32E6s_ring+1896], %r96;
	st.shared.u32 	[_ZZ34nadaraya_watson_envelope_batch_f32E6s_ring+1900], %r96;
	st.shared.u32 	[_ZZ34nadaraya_watson_envelope_batch_f32E6s_ring+1904], %r96;
	st.shared.u32 	[_ZZ34nadaraya_watson_envelope_batch_f32E6s_ring+1908], %r96;
	st.shared.u32 	[_ZZ34nadaraya_watson_envelope_batch_f32E6s_ring+1912], %r96;
	st.shared.u32 	[_ZZ34nadaraya_watson_envelope_batch_f32E6s_ring+1916], %r96;
	st.shared.u32 	[_ZZ34nadaraya_watson_envelope_batch_f32E6s_ring+1920], %r96;
	st.shared.u32 	[_ZZ34nadaraya_watson_envelope_batch_f32E6s_ring+1924], %r96;
	st.shared.u32 	[_ZZ34nadaraya_watson_envelope_batch_f32E6s_ring+1928], %r96;
	st.shared.u32 	[_ZZ34nadaraya_watson_envelope_batch_f32E6s_ring+1932], %r96;
	st.shared.u32 	[_ZZ34nadaraya_watson_envelope_batch_f32E6s_ring+1936], %r96;
	st.shared.u32 	[_ZZ34nadaraya_watson_envelope_batch_f32E6s_ring+1940], %r96;
	st.shared.u32 	[_ZZ34nadaraya_watson_envelope_batch_f32E6s_ring+1944], %r96;
	st.shared.u32 	[_ZZ34nadaraya_watson_envelope_batch_f32E6s_ring+1948], %r96;
	st.shared.u32 	[_ZZ34nadaraya_watson_envelope_batch_f32E6s_ring+1952], %r96;
	st.shared.u32 	[_ZZ34nadaraya_watson_envelope_batch_f32E6s_ring+1956], %r96;
	st.shared.u32 	[_ZZ34nadaraya_watson_envelope_batch_f32E6s_ring+1960], %r96;
	st.shared.u32 	[_ZZ34nadaraya_watson_envelope_batch_f32E6s_ring+1964], %r96;
	st.shared.u32 	[_ZZ34nadaraya_watson_envelope_batch_f32E6s_ring+1968], %r96;
	st.shared.u32 	[_ZZ34nadaraya_watson_envelope_batch_f32E6s_ring+1972], %r96;
	st.shared.u32 	[_ZZ34nadaraya_watson_envelope_batch_f32E6s_ring+1976], %r96;
	st.shared.u32 	[_ZZ34nadaraya_watson_envelope_batch_f32E6s_ring+1980], %r96;
	st.shared.u32 	[_ZZ34nadaraya_watson_envelope_batch_f32E6s_ring+1984], %r96;
	st.shared.u32 	[_ZZ34nadaraya_watson_envelope_batch_f32E6s_ring+1988], %r96;
	st.shared.u32 	[_ZZ34nadaraya_watson_envelope_batch_f32E6s_ring+1992], %r96;
$L__BB0_10:
	bar.sync 	0;
	setp.gt.s32 	%p9, %r2, %r81;
	@%p9 bra 	$L__BB0_57;
	shl.b32 	%r98, %r83, 2;
	mov.u32 	%r99, s;
	add.s32 	%r14, %r99, %r98;
	add.s32 	%r15, %r14, %r98;
	and.b32  	%r16, %r6, 31;
	shr.u32 	%r101, %r6, 3;
	mov.u32 	%r102, _ZZ34nadaraya_watson_envelope_batch_f32E8smem_sum;
	add.s32 	%r17, %r102, %r101;
	sub.s32 	%r103, %r81, %r2;
	add.s32 	%r237, %r103, 1;
	and.b32  	%r19, %r86, 7;
	and.b32  	%r104, %r86, 2147483640;
	neg.s32 	%r20, %r104;
	shl.b32 	%r105, %r83, 3;
	add.s32 	%r106, %r105, %r99;
	add.s32 	%r21, %r106, 252;
	cvta.to.global.u64 	%rd5, %rd6;
	add.s32 	%r238, %r2, -1;
	mov.f32 	%f296, 0f00000000;
	mov.b32 	%r265, 0;
	and.b64  	%rd28, %rd3, 1;
	mov.u32 	%r264, %r265;
	mov.u32 	%r263, %r265;
$L__BB0_12:
	sub.s32 	%r28, %r81, %r238;
	min.s32 	%r29, %r28, 64;
	cvt.u32.u64 	%r107, %rd3;
	add.s32 	%r108, %r107, %r29;
	add.s32 	%r30, %r108, -1;
	setp.ge.s32 	%p10, %r6, %r30;
	@%p10 bra 	$L__BB0_15;
	cvt.s64.s32 	%rd23, %r238;
	sub.s64 	%rd24, %rd23, %rd3;
	mov.u32 	%r242, %r6;
$L__BB0_14:
	cvt.s64.s32 	%rd22, %r242;
	add.s64 	%rd25, %rd24, %rd22;
	shl.b64 	%rd26, %rd25, 2;
	add.s64 	%rd27, %rd5, %rd26;
	ld.global.nc.f32 	%f35, [%rd27+4];
	shl.b32 	%r109, %r242, 2;
	add.s32 	%r110, %r14, %r109;
	st.shared.f32 	[%r110], %f35;
	abs.f32 	%f36, %f35;
	setp.num.f32 	%p11, %f36, %f36;
	selp.f32 	%f37, 0f00000000, 0f3F800000, %p11;
	add.s32 	%r111, %r15, %r109;
	st.shared.f32 	[%r111+252], %f37;
	add.s32 	%r242, %r242, %r7;
	setp.lt.s32 	%p12, %r242, %r30;
	@%p12 bra 	$L__BB0_14;
$L__BB0_15:
	setp.ne.s32 	%p13, %r6, 0;
	bar.sync 	0;
	@%p13 bra 	$L__BB0_28;
	setp.lt.u32 	%p14, %r107, 8;
	mov.b32 	%r250, 0;
	mov.u32 	%r255, %r250;
	@%p14 bra 	$L__BB0_19;
	mov.b32 	%r255, 0;
	mov.u32 	%r243, %r21;
	mov.u32 	%r244, %r20;
$L__BB0_18:
	.pragma "nounroll";
	and.b32  	%r250, %r107, 2147483640;
	ld.shared.f32 	%f38, [%r243];
	setp.gt.f32 	%p15, %f38, 0f00000000;
	selp.u32 	%r117, 1, 0, %p15;
	add.s32 	%r118, %r255, %r117;
	ld.shared.v2.f32 	{%f39, %f40}, [%r243+4];
	setp.gt.f32 	%p16, %f39, 0f00000000;
	selp.u32 	%r119, 1, 0, %p16;
	add.s32 	%r120, %r118, %r119;
	setp.gt.f32 	%p17, %f40, 0f00000000;
	selp.u32 	%r121, 1, 0, %p17;
	add.s32 	%r122, %r120, %r121;
	ld.shared.v2.f32 	{%f41, %f42}, [%r243+12];
	setp.gt.f32 	%p18, %f41, 0f00000000;
	selp.u32 	%r123, 1, 0, %p18;
	add.s32 	%r124, %r122, %r123;
	setp.gt.f32 	%p19, %f42, 0f00000000;
	selp.u32 	%r125, 1, 0, %p19;
	add.s32 	%r126, %r124, %r125;
	ld.shared.v2.f32 	{%f43, %f44}, [%r243+20];
	setp.gt.f32 	%p20, %f43, 0f00000000;
	selp.u32 	%r127, 1, 0, %p20;
	add.s32 	%r128, %r126, %r127;
	setp.gt.f32 	%p21, %f44, 0f00000000;
	selp.u32 	%r129, 1, 0, %p21;
	add.s32 	%r130, %r128, %r129;
	ld.shared.f32 	%f45, [%r243+28];
	setp.gt.f32 	%p22, %f45, 0f00000000;
	selp.u32 	%r131, 1, 0, %p22;
	add.s32 	%r255, %r130, %r131;
	add.s32 	%r244, %r244, 8;
	add.s32 	%r243, %r243, 32;
	setp.ne.s32 	%p23, %r244, 0;
	@%p23 bra 	$L__BB0_18;
$L__BB0_19:
	setp.eq.s32 	%p24, %r19, 0;
	@%p24 bra 	$L__BB0_27;
	add.s32 	%r133, %r19, -1;
	setp.lt.u32 	%p25, %r133, 3;
	@%p25 bra 	$L__BB0_22;
	shl.b32 	%r134, %r250, 2;
	add.s32 	%r135, %r15, %r134;
	ld.shared.f32 	%f46, [%r135+252];
	setp.gt.f32 	%p26, %f46, 0f00000000;
	selp.u32 	%r136, 1, 0, %p26;
	add.s32 	%r137, %r255, %r136;
	ld.shared.f32 	%f47, [%r135+256];
	setp.gt.f32 	%p27, %f47, 0f00000000;
	selp.u32 	%r138, 1, 0, %p27;
	add.s32 	%r139, %r137, %r138;
	ld.shared.f32 	%f48, [%r135+260];
	setp.gt.f32 	%p28, %f48, 0f00000000;
	selp.u32 	%r140, 1, 0, %p28;
	add.s32 	%r141, %r139, %r140;
	ld.shared.f32 	%f49, [%r135+264];
	setp.gt.f32 	%p29, %f49, 0f00000000;
	selp.u32 	%r142, 1, 0, %p29;
	add.s32 	%r255, %r141, %r142;
	add.s32 	%r250, %r250, 4;
$L__BB0_22:
	and.b32  	%r144, %r107, 3;
	setp.eq.s32 	%p30, %r144, 0;
	@%p30 bra 	$L__BB0_27;
	setp.eq.s32 	%p31, %r144, 1;
	@%p31 bra 	$L__BB0_25;
	shl.b32 	%r146, %r250, 2;
	add.s32 	%r147, %r15, %r146;
	ld.shared.f32 	%f50, [%r147+252];
	setp.gt.f32 	%p32, %f50, 0f00000000;
	selp.u32 	%r148, 1, 0, %p32;
	add.s32 	%r149, %r255, %r148;
	ld.shared.f32 	%f51, [%r147+256];
	setp.gt.f32 	%p33, %f51, 0f00000000;
	selp.u32 	%r150, 1, 0, %p33;
	add.s32 	%r255, %r149, %r150;
	add.s32 	%r250, %r250, 2;
$L__BB0_25:
	setp.eq.b64 	%p34, %rd28, 1;
	not.pred 	%p35, %p34;
	@%p35 bra 	$L__BB0_27;
	shl.b32 	%r151, %r250, 2;
	add.s32 	%r152, %r15, %r151;
	ld.shared.f32 	%f52, [%r152+252];
	setp.gt.f32 	%p36, %f52, 0f00000000;
	selp.u32 	%r153, 1, 0, %p36;
	add.s32 	%r255, %r255, %r153;
$L__BB0_27:
	st.shared.u32 	[_ZZ34nadaraya_watson_envelope_batch_f32E15s_nan_win_count], %r255;
$L__BB0_28:
	bar.sync 	0;
	setp.lt.s32 	%p37, %r28, 1;
	@%p37 bra 	$L__BB0_56;
	min.s32 	%r155, %r237, 64;
	max.s32 	%r55, %r155, 1;
	mov.b32 	%r256, 0;
$L__BB0_30:
	cvt.u32.u64 	%r156, %rd3;
	add.s32 	%r60, %r256, %r238;
	add.s32 	%r61, %r256, %r156;
	ld.shared.u32 	%r157, [_ZZ34nadaraya_watson_envelope_batch_f32E15s_nan_win_count];
	setp.ne.s32 	%p38, %r157, 0;
	mov.f32 	%f292, 0f7FFFFFFF;
	@%p38 bra 	$L__BB0_43;
	setp.ge.u32 	%p39, %r6, %r156;
	mov.f32 	%f286, 0f00000000;
	mov.f32 	%f287, %f286;
	@%p39 bra 	$L__BB0_34;
	mov.f32 	%f287, 0f00000000;
	mov.u32 	%r260, %r6;
	mov.f32 	%f285, %f287;
$L__BB0_33:
	cvt.u32.u64 	%r159, %rd3;
	shl.b32 	%r160, %r260, 2;
	mov.u32 	%r161, s;
	add.s32 	%r162, %r161, %r160;
	ld.shared.f32 	%f56, [%r162];
	sub.s32 	%r163, %r61, %r260;
	shl.b32 	%r164, %r163, 2;
	add.s32 	%r165, %r14, %r164;
	ld.shared.f32 	%f57, [%r165+-4];
	mul.f32 	%f58, %f56, %f57;
	add.f32 	%f286, %f285, %f58;
	abs.f32 	%f59, %f285;
	abs.f32 	%f60, %f58;
	setp.ltu.f32 	%p40, %f59, %f60;
	sub.f32 	%f61, %f58, %f286;
	add.f32 	%f62, %f285, %f61;
	sub.f32 	%f63, %f285, %f286;
	add.f32 	%f64, %f58, %f63;
	selp.f32 	%f65, %f62, %f64, %p40;
	add.f32 	%f287, %f287, %f65;
	add.s32 	%r260, %r260, %r7;
	setp.lt.s32 	%p41, %r260, %r159;
	mov.f32 	%f285, %f286;
	@%p41 bra 	$L__BB0_33;
$L__BB0_34:
	setp.ne.s32 	%p42, %r16, 0;
	// begin inline asm
	activemask.b32 %r166;
	// end inline asm
	mov.b32 	%r167, %f286;
	shfl.sync.down.b32	%r168|%p43, %r167, 16, 31, %r166;
	mov.b32 	%f66, %r168;
	mov.b32 	%r169, %f287;
	shfl.sync.down.b32	%r170|%p44, %r169, 16, 31, %r166;
	mov.b32 	%f67, %r170;
	add.f32 	%f68, %f286, %f66;
	abs.f32 	%f69, %f286;
	abs.f32 	%f70, %f66;
	setp.ltu.f32 	%p45, %f69, %f70;
	sub.f32 	%f71, %f66, %f68;
	add.f32 	%f72, %f286, %f71;
	sub.f32 	%f73, %f286, %f68;
	add.f32 	%f74, %f73, %f66;
	selp.f32 	%f75, %f72, %f74, %p45;
	add.f32 	%f76, %f287, %f75;
	add.f32 	%f77, %f68, %f67;
	abs.f32 	%f78, %f68;
	abs.f32 	%f79, %f67;
	setp.ltu.f32 	%p46, %f78, %f79;
	sub.f32 	%f80, %f67, %f77;
	add.f32 	%f81, %f68, %f80;
	sub.f32 	%f82, %f68, %f77;
	add.f32 	%f83, %f82, %f67;
	selp.f32 	%f84, %f81, %f83, %p46;
	add.f32 	%f85, %f76, %f84;
	mov.b32 	%r171, %f77;
	shfl.sync.down.b32	%r172|%p47, %r171, 8, 31, %r166;
	mov.b32 	%f86, %r172;
	mov.b32 	%r173, %f85;
	shfl.sync.down.b32	%r174|%p48, %r173, 8, 31, %r166;
	mov.b32 	%f87, %r174;
	add.f32 	%f88, %f77, %f86;
	abs.f32 	%f89, %f77;
	abs.f32 	%f90, %f86;
	setp.ltu.f32 	%p49, %f89, %f90;
	sub.f32 	%f91, %f86, %f88;
	add.f32 	%f92, %f77, %f91;
	sub.f32 	%f93, %f77, %f88;
	add.f32 	%f94, %f93, %f86;
	selp.f32 	%f95, %f92, %f94, %p49;
	add.f32 	%f96, %f85, %f95;
	add.f32 	%f97, %f88, %f87;
	abs.f32 	%f98, %f88;
	abs.f32 	%f99, %f87;
	setp.ltu.f32 	%p50, %f98, %f99;
	sub.f32 	%f100, %f87, %f97;
	add.f32 	%f101, %f88, %f100;
	sub.f32 	%f102, %f88, %f97;
	add.f32 	%f103, %f102, %f87;
	selp.f32 	%f104, %f101, %f103, %p50;
	add.f32 	%f105, %f96, %f104;
	mov.b32 	%r175, %f97;
	shfl.sync.down.b32	%r176|%p51, %r175, 4, 31, %r166;
	mov.b32 	%f106, %r176;
	mov.b32 	%r177, %f105;
	shfl.sync.down.b32	%r178|%p52, %r177, 4, 31, %r166;
	mov.b32 	%f107, %r178;
	add.f32 	%f108, %f97, %f106;
	abs.f32 	%f109, %f97;
	abs.f32 	%f110, %f106;
	setp.ltu.f32 	%p53, %f109, %f110;
	sub.f32 	%f111, %f106, %f108;
	add.f32 	%f112, %f97, %f111;
	sub.f32 	%f113, %f97, %f108;
	add.f32 	%f114, %f113, %f106;
	selp.f32 	%f115, %f112, %f114, %p53;
	add.f32 	%f116, %f105, %f115;
	add.f32 	%f117, %f108, %f107;
	abs.f32 	%f118, %f108;
	abs.f32 	%f119, %f107;
	setp.ltu.f32 	%p54, %f118, %f119;
	sub.f32 	%f120, %f107, %f117;
	add.f32 	%f121, %f108, %f120;
	sub.f32 	%f122, %f108, %f117;
	add.f32 	%f123, %f122, %f107;
	selp.f32 	%f124, %f121, %f123, %p54;
	add.f32 	%f125, %f116, %f124;
	mov.b32 	%r179, %f117;
	shfl.sync.down.b32	%r180|%p55, %r179, 2, 31, %r166;
	mov.b32 	%f126, %r180;
	mov.b32 	%r181, %f125;
	shfl.sync.down.b32	%r182|%p56, %r181, 2, 31, %r166;
	mov.b32 	%f127, %r182;
	add.f32 	%f128, %f117, %f126;
	abs.f32 	%f129, %f117;
	abs.f32 	%f130, %f126;
	setp.ltu.f32 	%p57, %f129, %f130;
	sub.f32 	%f131, %f126, %f128;
	add.f32 	%f132, %f117, %f131;
	sub.f32 	%f133, %f117, %f128;
	add.f32 	%f134, %f133, %f126;
	selp.f32 	%f135, %f132, %f134, %p57;
	add.f32 	%f136, %f125, %f135;
	add.f32 	%f137, %f128, %f127;
	abs.f32 	%f138, %f128;
	abs.f32 	%f139, %f127;
	setp.ltu.f32 	%p58, %f138, %f139;
	sub.f32 	%f140, %f127, %f137;
	add.f32 	%f141, %f128, %f140;
	sub.f32 	%f142, %f128, %f137;
	add.f32 	%f143, %f142, %f127;
	selp.f32 	%f144, %f141, %f143, %p58;
	add.f32 	%f145, %f136, %f144;
	mov.b32 	%r183, %f137;
	shfl.sync.down.b32	%r184|%p59, %r183, 1, 31, %r166;
	mov.b32 	%f146, %r184;
	mov.b32 	%r185, %f145;
	shfl.sync.down.b32	%r186|%p60, %r185, 1, 31, %r166;
	mov.b32 	%f147, %r186;
	add.f32 	%f148, %f137, %f146;
	abs.f32 	%f149, %f137;
	abs.f32 	%f150, %f146;
	setp.ltu.f32 	%p61, %f149, %f150;
	sub.f32 	%f151, %f146, %f148;
	add.f32 	%f152, %f137, %f151;
	sub.f32 	%f153, %f137, %f148;
	add.f32 	%f154, %f153, %f146;
	selp.f32 	%f155, %f152, %f154, %p61;
	add.f32 	%f156, %f145, %f155;
	add.f32 	%f10, %f148, %f147;
	abs.f32 	%f157, %f148;
	abs.f32 	%f158, %f147;
	setp.ltu.f32 	%p62, %f157, %f158;
	sub.f32 	%f159, %f147, %f10;
	add.f32 	%f160, %f148, %f159;
	sub.f32 	%f161, %f148, %f10;
	add.f32 	%f162, %f161, %f147;
	selp.f32 	%f163, %f160, %f162, %p62;
	add.f32 	%f11, %f156, %f163;
	@%p42 bra 	$L__BB0_36;
	st.shared.f32 	[%r17], %f10;
	shr.u32 	%r187, %r6, 3;
	mov.u32 	%r188, _ZZ34nadaraya_watson_envelope_batch_f32E9smem_comp;
	add.s32 	%r189, %r188, %r187;
	st.shared.f32 	[%r189], %f11;
$L__BB0_36:
	setp.gt.u32 	%p63, %r6, 31;
	bar.sync 	0;
	mov.f32 	%f290, 0f00000000;
	mov.f32 	%f291, %f290;
	@%p63 bra 	$L__BB0_40;
	add.s32 	%r190, %r7, 31;
	shr.u32 	%r191, %r190, 5;
	setp.ge.u32 	%p64, %r16, %r191;
	mov.f32 	%f288, 0f00000000;
	mov.f32 	%f289, %f288;
	@%p64 bra 	$L__BB0_39;
	shl.b32 	%r192, %r16, 2;
	mov.u32 	%r193, _ZZ34nadaraya_watson_envelope_batch_f32E8smem_sum;
	add.s32 	%r194, %r193, %r192;
	ld.shared.f32 	%f288, [%r194];
	mov.u32 	%r195, _ZZ34nadaraya_watson_envelope_batch_f32E9smem_comp;
	add.s32 	%r196, %r195, %r192;
	ld.shared.f32 	%f289, [%r196];
$L__BB0_39:
	setp.eq.s32 	%p65, %r16, 0;
	mov.b32 	%r197, %f288;
	shfl.sync.down.b32	%r198|%p66, %r197, 16, 31, %r166;
	mov.b32 	%f166, %r198;
	mov.b32 	%r199, %f289;
	shfl.sync.down.b32	%r200|%p67, %r199, 16, 31, %r166;
	mov.b32 	%f167, %r200;
	add.f32 	%f168, %f288, %f166;
	abs.f32 	%f169, %f288;
	abs.f32 	%f170, %f166;
	setp.ltu.f32 	%p68, %f169, %f170;
	sub.f32 	%f171, %f166, %f168;
	add.f32 	%f172, %f288, %f171;
	sub.f32 	%f173, %f288, %f168;
	add.f32 	%f174, %f173, %f166;
	selp.f32 	%f175, %f172, %f174, %p68;
	add.f32 	%f176, %f289, %f175;
	add.f32 	%f177, %f168, %f167;
	abs.f32 	%f178, %f168;
	abs.f32 	%f179, %f167;
	setp.ltu.f32 	%p69, %f178, %f179;
	sub.f32 	%f180, %f167, %f177;
	add.f32 	%f181, %f168, %f180;
	sub.f32 	%f182, %f168, %f177;
	add.f32 	%f183, %f182, %f167;
	selp.f32 	%f184, %f181, %f183, %p69;
	add.f32 	%f185, %f176, %f184;
	mov.b32 	%r201, %f177;
	shfl.sync.down.b32	%r202|%p70, %r201, 8, 31, %r166;
	mov.b32 	%f186, %r202;
	mov.b32 	%r203, %f185;
	shfl.sync.down.b32	%r204|%p71, %r203, 8, 31, %r166;
	mov.b32 	%f187, %r204;
	add.f32 	%f188, %f177, %f186;
	abs.f32 	%f189, %f177;
	abs.f32 	%f190, %f186;
	setp.ltu.f32 	%p72, %f189, %f190;
	sub.f32 	%f191, %f186, %f188;
	add.f32 	%f192, %f177, %f191;
	sub.f32 	%f193, %f177, %f188;
	add.f32 	%f194, %f193, %f186;
	selp.f32 	%f195, %f192, %f194, %p72;
	add.f32 	%f196, %f185, %f195;
	add.f32 	%f197, %f188, %f187;
	abs.f32 	%f198, %f188;
	abs.f32 	%f199, %f187;
	setp.ltu.f32 	%p73, %f198, %f199;
	sub.f32 	%f200, %f187, %f197;
	add.f32 	%f201, %f188, %f200;
	sub.f32 	%f202, %f188, %f197;
	add.f32 	%f203, %f202, %f187;
	selp.f32 	%f204, %f201, %f203, %p73;
	add.f32 	%f205, %f196, %f204;
	mov.b32 	%r205, %f197;
	shfl.sync.down.b32	%r206|%p74, %r205, 4, 31, %r166;
	mov.b32 	%f206, %r206;
	mov.b32 	%r207, %f205;
	shfl.sync.down.b32	%r208|%p75, %r207, 4, 31, %r166;
	mov.b32 	%f207, %r208;
	add.f32 	%f208, %f197, %f206;
	abs.f32 	%f209, %f197;
	abs.f32 	%f210, %f206;
	setp.ltu.f32 	%p76, %f209, %f210;
	sub.f32 	%f211, %f206, %f208;
	add.f32 	%f212, %f197, %f211;
	sub.f32 	%f213, %f197, %f208;
	add.f32 	%f214, %f213, %f206;
	selp.f32 	%f215, %f212, %f214, %p76;
	add.f32 	%f216, %f205, %f215;
	add.f32 	%f217, %f208, %f207;
	abs.f32 	%f218, %f208;
	abs.f32 	%f219, %f207;
	setp.ltu.f32 	%p77, %f218, %f219;
	sub.f32 	%f220, %f207, %f217;
	add.f32 	%f221, %f208, %f220;
	sub.f32 	%f222, %f208, %f217;
	add.f32 	%f223, %f222, %f207;
	selp.f32 	%f224, %f221, %f223, %p77;
	add.f32 	%f225, %f216, %f224;
	mov.b32 	%r209, %f217;
	shfl.sync.down.b32	%r210|%p78, %r209, 2, 31, %r166;
	mov.b32 	%f226, %r210;
	mov.b32 	%r211, %f225;
	shfl.sync.down.b32	%r212|%p79, %r211, 2, 31, %r166;
	mov.b32 	%f227, %r212;
	add.f32 	%f228, %f217, %f226;
	abs.f32 	%f229, %f217;
	abs.f32 	%f230, %f226;
	setp.ltu.f32 	%p80, %f229, %f230;
	sub.f32 	%f231, %f226, %f228;
	add.f32 	%f232, %f217, %f231;
	sub.f32 	%f233, %f217, %f228;
	add.f32 	%f234, %f233, %f226;
	selp.f32 	%f235, %f232, %f234, %p80;
	add.f32 	%f236, %f225, %f235;
	add.f32 	%f237, %f228, %f227;
	abs.f32 	%f238, %f228;
	abs.f32 	%f239, %f227;
	setp.ltu.f32 	%p81, %f238, %f239;
	sub.f32 	%f240, %f227, %f237;
	add.f32 	%f241, %f228, %f240;
	sub.f32 	%f242, %f228, %f237;
	add.f32 	%f243, %f242, %f227;
	selp.f32 	%f244, %f241, %f243, %p81;
	add.f32 	%f245, %f236, %f244;
	mov.b32 	%r213, %f237;
	shfl.sync.down.b32	%r214|%p82, %r213, 1, 31, %r166;
	mov.b32 	%f246, %r214;
	mov.b32 	%r215, %f245;
	shfl.sync.down.b32	%r216|%p83, %r215, 1, 31, %r166;
	mov.b32 	%f247, %r216;
	add.f32 	%f248, %f237, %f246;
	abs.f32 	%f249, %f237;
	abs.f32 	%f250, %f246;
	setp.ltu.f32 	%p84, %f249, %f250;
	sub.f32 	%f251, %f246, %f248;
	add.f32 	%f252, %f237, %f251;
	sub.f32 	%f253, %f237, %f248;
	add.f32 	%f254, %f253, %f246;
	selp.f32 	%f255, %f252, %f254, %p84;
	add.f32 	%f256, %f245, %f255;
	add.f32 	%f257, %f248, %f247;
	abs.f32 	%f258, %f248;
	abs.f32 	%f259, %f247;
	setp.ltu.f32 	%p85, %f258, %f259;
	sub.f32 	%f260, %f247, %f257;
	add.f32 	%f261, %f248, %f260;
	sub.f32 	%f262, %f248, %f257;
	add.f32 	%f263, %f262, %f247;
	selp.f32 	%f264, %f261, %f263, %p85;
	add.f32 	%f265, %f256, %f264;
	selp.f32 	%f290, %f257, 0f00000000, %p65;
	selp.f32 	%f291, %f265, 0f00000000, %p65;
$L__BB0_40:
	setp.ne.s32 	%p86, %r6, 0;
	bar.sync 	0;
	@%p86 bra 	$L__BB0_42;
	add.f32 	%f266, %f290, %f291;
	st.shared.f32 	[_ZZ34nadaraya_watson_envelope_batch_f32E8smem_sum], %f266;
$L__BB0_42:
	bar.sync 	0;
	ld.shared.f32 	%f292, [_ZZ34nadaraya_watson_envelope_batch_f32E8smem_sum];
$L__BB0_43:
	setp.ne.s32 	%p87, %r6, 0;
	@%p87 bra 	$L__BB0_51;
	shl.b32 	%r217, %r61, 2;
	add.s32 	%r218, %r14, %r217;
	ld.shared.f32 	%f22, [%r218+-4];
	abs.f32 	%f23, %f292;
	setp.ne.s32 	%p88, %r264, 499;
	shl.b32 	%r219, %r263, 2;
	mov.u32 	%r220, _ZZ34nadaraya_watson_envelope_batch_f32E6s_ring;
	add.s32 	%r65, %r220, %r219;
	@%p88 bra 	$L__BB0_46;
	ld.shared.f32 	%f267, [%r65];
	abs.f32 	%f268, %f267;
	setp.nan.f32 	%p89, %f268, %f268;
	setp.gt.s32 	%p90, %r265, 0;
	sub.f32 	%f269, %f296, %f267;
	selp.f32 	%f296, %f296, %f269, %p89;
	and.pred  	%p91, %p89, %p90;
	selp.s32 	%r222, -1, 0, %p91;
	add.s32 	%r265, %r265, %r222;
	mov.b32 	%r264, 499;
	bra.uni 	$L__BB0_47;
$L__BB0_46:
	add.s32 	%r264, %r264, 1;
$L__BB0_47:
	sub.f32 	%f270, %f22, %f292;
	abs.f32 	%f271, %f270;
	abs.f32 	%f272, %f22;
	setp.num.f32 	%p92, %f272, %f272;
	setp.num.f32 	%p93, %f23, %f23;
	selp.f32 	%f273, %f271, 0f7FFFFFFF, %p93;
	selp.f32 	%f274, %f273, 0f7FFFFFFF, %p92;
	st.shared.f32 	[%r65], %f274;
	abs.f32 	%f275, %f274;
	setp.nan.f32 	%p94, %f275, %f275;
	add.f32 	%f276, %f274, %f296;
	selp.f32 	%f296, %f296, %f276, %p94;
	selp.u32 	%r223, 1, 0, %p94;
	add.s32 	%r265, %r265, %r223;
	add.s32 	%r224, %r263, 1;
	setp.eq.s32 	%p95, %r224, 499;
	selp.b32 	%r263, 0, %r224, %p95;
	setp.lt.s32 	%p96, %r60, %r3;
	@%p96 bra 	$L__BB0_51;
	setp.nan.f32 	%p97, %f23, %f23;
	setp.ne.s32 	%p98, %r265, 0;
	mov.f32 	%f294, 0f7FFFFFFF;
	or.pred  	%p99, %p98, %p97;
	mov.f32 	%f295, %f294;
	@%p99 bra 	$L__BB0_50;
	div.rn.f32 	%f278, %f296, 0f43F98000;
	mul.f32 	%f279, %f1, %f278;
	add.f32 	%f294, %f292, %f279;
	sub.f32 	%f295, %f292, %f279;
$L__BB0_50:
	add.s32 	%r225, %r60, %r4;
	mul.wide.s32 	%rd29, %r225, 4;
	add.s64 	%rd30, %rd2, %rd29;
	st.global.f32 	[%rd30], %f294;
	add.s64 	%rd31, %rd1, %rd29;
	st.global.f32 	[%rd31], %f295;
$L__BB0_51:
	bar.sync 	0;
	add.s32 	%r75, %r256, 1;
	setp.ge.s32 	%p100, %r75, %r29;
	@%p100 bra 	$L__BB0_55;
	@%p87 bra 	$L__BB0_54;
	shl.b32 	%r226, %r61, 2;
	add.s32 	%r227, %r15, %r226;
	ld.shared.f32 	%f280, [%r227+252];
	setp.gt.f32 	%p102, %f280, 0f00000000;
	selp.u32 	%r228, 1, 0, %p102;
	shl.b32 	%r229, %r256, 2;
	add.s32 	%r230, %r15, %r229;
	ld.shared.f32 	%f281, [%r230+252];
	setp.gt.f32 	%p103, %f281, 0f00000000;
	selp.s32 	%r231, -1, 0, %p103;
	ld.shared.u32 	%r232, [_ZZ34nadaraya_watson_envelope_batch_f32E15s_nan_win_count];
	add.s32 	%r233, %r232, %r228;
	add.s32 	%r234, %r233, %r231;
	st.shared.u32 	[_ZZ34nadaraya_watson_envelope_batch_f32E15s_nan_win_count], %r234;
$L__BB0_54:
	bar.sync 	0;
$L__BB0_55:
	setp.ne.s32 	%p104, %r75, %r55;
	mov.u32 	%r256, %r75;
	@%p104 bra 	$L__BB0_30;
$L__BB0_56:
	add.s32 	%r238, %r238, 64;
	setp.lt.s32 	%p105, %r238, %r81;
	add.s32 	%r237, %r237, -64;
	@%p105 bra 	$L__BB0_12;
$L__BB0_57:
	ret;

}
	// .globl	nadaraya_watson_envelope_many_series_one_param_f32
.visible .entry nadaraya_watson_envelope_many_series_one_param_f32(
	.param .u64 .ptr .align 1 nadaraya_watson_envelope_many_series_one_param_f32_param_0,
	.param .u64 .ptr .align 1 nadaraya_watson_envelope_many_series_one_param_f32_param_1,
	.param .u32 nadaraya_watson_envelope_many_series_one_param_f32_param_2,
	.param .f32 nadaraya_watson_envelope_many_series_one_param_f32_param_3,
	.param .u32 nadaraya_watson_envelope_many_series_one_param_f32_param_4,
	.param .u32 nadaraya_watson_envelope_many_series_one_param_f32_param_5,
	.param .u64 .ptr .align 1 nadaraya_watson_envelope_many_series_one_param_f32_param_6,
	.param .u64 .ptr .align 1 nadaraya_watson_envelope_many_series_one_param_f32_param_7,
	.param .u64 .ptr .align 1 nadaraya_watson_envelope_many_series_one_param_f32_param_8
)
{
	.reg .pred 	%p<61>;
	.reg .b32 	%r<125>;
	.reg .b32 	%f<124>;
	.reg .b64 	%rd<40>;
	// demoted variable
	.shared .align 4 .b8 _ZZ50nadaraya_watson_envelope_many_series_one_param_f32E4ring[1996];
	ld.param.u64 	%rd8, [nadaraya_watson_envelope_many_series_one_param_f32_param_0];
	ld.param.u64 	%rd6, [nadaraya_watson_envelope_many_series_one_param_f32_param_1];
	ld.param.u32 	%r64, [nadaraya_watson_envelope_many_series_one_param_f32_param_2];
	ld.param.f32 	%f45, [nadaraya_watson_envelope_many_series_one_param_f32_param_3];
	ld.param.u32 	%r65, [nadaraya_watson_envelope_many_series_one_param_f32_param_4];
	ld.param.u32 	%r66, [nadaraya_watson_envelope_many_series_one_param_f32_param_5];
	ld.param.u64 	%rd7, [nadaraya_watson_envelope_many_series_one_param_f32_param_6];
	ld.param.u64 	%rd9, [nadaraya_watson_envelope_many_series_one_param_f32_param_7];
	ld.param.u64 	%rd10, [nadaraya_watson_envelope_many_series_one_param_f32_param_8];
	cvta.to.global.u64 	%rd1, %rd10;
	cvta.to.global.u64 	%rd2, %rd9;
	cvta.to.global.u64 	%rd3, %rd8;
	mov.u32 	%r1, %ctaid.y;
	setp.ge.s32 	%p3, %r1, %r65;
	@%p3 bra 	$L__BB1_47;
	cvta.to.global.u64 	%rd11, %rd7;
	mul.wide.u32 	%rd12, %r1, 4;
	add.s64 	%rd13, %rd11, %rd12;
	ld.global.nc.u32 	%r67, [%rd13];
	add.s32 	%r113, %r67, %r64;
	add.s32 	%r121, %r113, -1;
	add.s32 	%r4, %r113, 497;
	mov.u32 	%r5, %tid.x;
	min.s32 	%r6, %r4, %r66;
	setp.ge.s32 	%p4, %r5, %r6;
	@%p4 bra 	$L__BB1_4;
	mov.u32 	%r7, %ntid.x;
	mov.u32 	%r102, %r5;
$L__BB1_3:
	mad.lo.s32 	%r68, %r102, %r65, %r1;
	mul.wide.s32 	%rd14, %r68, 4;
	add.s64 	%rd15, %rd2, %rd14;
	mov.b32 	%r69, 2147483647;
	st.global.u32 	[%rd15], %r69;
	add.s64 	%rd16, %rd1, %rd14;
	st.global.u32 	[%rd16], %r69;
	add.s32 	%r102, %r102, %r7;
	setp.lt.s32 	%p5, %r102, %r6;
	@%p5 bra 	$L__BB1_3;
$L__BB1_4:
	bar.sync 	0;
	setp.ge.s32 	%p6, %r4, %r66;
	@%p6 bra 	$L__BB1_47;
	setp.ne.s32 	%p7, %r5, 0;
	@%p7 bra 	$L__BB1_7;
	mov.b32 	%r70, 2147483647;
	st.shared.u32 	[_ZZ50nadaraya_watson_envelope_many_series_one_param_f32E4ring], %r70;
	st.shared.u32 	[_ZZ50nadaraya_watson_envelope_many_series_one_param_f32E4ring+4], %r70;
	st.shared.u32 	[_ZZ50nadaraya_watson_envelope_many_series_one_param_f32E4ring+8], %r70;
	st.shared.u32 	[_ZZ50nadaraya_watson_envelope_many_series_one_param_f32E4ring+12], %r70;
	st.shared.u32 	[_ZZ50nadaraya_watson_envelope_many_series_one_param_f32E4ring+16], %r70;
	st.shared.u32 	[_ZZ50nadaraya_watson_envelope_many_series_one_param_f32E4ring+20], %r70;
	st.shared.u32 	[_ZZ50nadaraya_watson_envelope_many_series_one_param_f32E4ring+24], %r70;
	st.shared.u32 	[_ZZ50nadaraya_watson_envelope_many_series_one_param_f32E4ring+28], %r70;
	st.shared.u32 	[_ZZ50nadaraya_watson_envelope_many_series_one_param_f32E4ring+32], %r70;
	st.shared.u32 	[_ZZ50nadaraya_watson_envelope_many_series_one_param_f32E4ring+36], %r70;
	st.shared.u32 	[_ZZ50nadaraya_watson_envelope_many_series_one_param_f32E4ring+40], %r70;
	st.shared.u32 	[_ZZ50nadaraya_watson_envelope_many_series_one_param_f32E4ring+44], %r70;
	st.shared.u32 	[_ZZ50nadaraya_watson_envelope_many_series_one_param_f32E4ring+48], %r70;
	st.shared.u32 	[_ZZ50nadaraya_watson_envelope_many_series_one_param_f32E4ring+52], %r70;
	st.shared.u32 	[_ZZ50nadaraya_watson_envelope_many_series_one_param_f32E4ring+56], %r70;
	st.shared.u32 	[_ZZ50nadaraya_watson_envelope_many_series_one_param_f32E4ring+60], %r70;
	st.shared.u32 	[_ZZ50nadaraya_watson_envelope_many_series_one_param_f32E4ring+64], %r70;
	st.shared.u32 	[_ZZ50nadaraya_watson_envelope_many_series_one_param_f32E4ring+68], %r70;
	st.shared.u32 	[_ZZ50nadaraya_watson_envelope_many_series_one_param_f32E4ring+72], %r70;
	st.shared.u32 	[_ZZ50nadaraya_watson_envelope_many_series_one_param_f32E4ring+76], %r70;
	st.shared.u32 	[_ZZ50nadaraya_watson_envelope_many_series_one_param_f32E4ring+80], %r70;
	st.shared.u32 	[_ZZ50nadaraya_watson_envelope_many_series_one_param_f32E4ring+84], %r70;
	st.shared.u32 	[_ZZ50nadaraya_watson_envelope_many_series_one_param_f32E4ring+88], %r70;
	st.shared.u32 	[_ZZ50nadaraya_watson_envelope_many_series_one_param_f32E4ring+92], %r70;
	st.shared.u32 	[_ZZ50nadaraya_watson_envelope_many_series_one_param_f32E4ring+96], %r70;
	st.shared.u32 	[_ZZ50nadaraya_watson_envelope_many_series_one_param_f32E4ring+100], %r70;
	st.shared.u32 	[_ZZ50nadaraya_watson_envelope_many_series_one_param_f32E4ring+104], %r70;
	st.shared.u32 	[_ZZ50nadaraya_watson_envelope_many_series_one_param_f32E4ring+108], %r70;
	st.shared.u32 	[_ZZ50nadaraya_watson_envelope_many_series_one_param_f32E4ring+112], %r70;
	st.shared.u32 	[_ZZ50nadaraya_watson_envelope_many_series_one_param_f32E4ring+116], %r70;
	st.shared.u32 	[_ZZ50nadaraya_watson_envelope_many_series_one_param_f32E4ring+120], %r70;
	st.shared.u32 	[_ZZ50nadaraya_watson_envelope_many_series_one_param_f32E4ring+124], %r70;
	st.shared.u32 	[_ZZ50nadaraya_watson_envelope_many_series_one_param_f32E4ring+128], %r70;
	st.shared.u32 	[_ZZ50nadaraya_watson_envelope_many_series_one_param_f32E4ring+132], %r70;
	st.shared.u32 	[_ZZ50nadaraya_watson_envelope_many_series_one_param_f32E4ring+136], %r70;
	st.shared.u32 	[_ZZ50nadaraya_watson_envelope_many_series_one_param_f32E4ring+140], %r70;
	st.shared.u32 	[_ZZ50nadaraya_watson_envelope_many_series_one_param_f32E4ring+144], %r70;
	st.shared.u32 	[_ZZ50nadaraya_watson_envelope_many_series_one_param_f32E4ring+148], %r70;
	st.shared.u32 	[_ZZ50nadaraya_watson_envelope_many_series_one_param_f32E4ring+152], %r70;
	st.shared.u32 	[_ZZ50nadaraya_watson_envelope_many_series_one_param_f32E4ring+156], %r70;
	st.shared.u32 	[_ZZ50nadaraya_watson_envelope_many_series_one_param_f32E4ring+160], %r70;
	st.shared.u32 	[_ZZ50nadaraya_watson_envelope_many_series_one_param_f32E4ring+164], %r70;
	st.shared.u32 	[_ZZ50nadaraya_watson_envelope_many_series_one_param_f32E4ring+168], %r70;
	st.shared.u32 	[_ZZ50nadaraya_watson_envelope_many_series_one_param_f32E4ring+172], %r70;
	st.shared.u32 	[_ZZ50nadaraya_watson_envelope_many_series_one_param_f32E4ring+176], %r70;
	st.shared.u32 	[_ZZ50nadaraya_watson_envelope_many_series_one_param_f32E4ring+180], %r70;
	st.shared.u32 	[_ZZ50nadaraya_watson_envelope_many_series_one_param_f32E4ring+184], %r70;
	st.shared.u32 	[_ZZ50nadaraya_watson_envelope_many_series_one_param_f32E4ring+188], %r70;
	st.shared.u32 	[_ZZ50nadaraya_watson_envelope_many_series_one_param_f32E4ring+192], %r70;
	st.shared.u32 	[_ZZ50nadaraya_watson_envelope_many_series_one_param_f32E4ring+196], %r70;
	st.shared.u32 	[_ZZ50nadaraya_watson_envelope_many_series_one_param_f32E4ring+200], %r70;
	st.shared.u32 	[_ZZ50nadaraya_watson_envelope_many_series_one_param_f32E4ring+204], %r70;
	st.shared.u32 	[_ZZ50nadaraya_watson_envelope_many_series_one_param_f32E4ring+208], %r70;
	st.shared.u32 	[_ZZ50nadaraya_watson_envelope_many_series_one_param_f32E4ring+212], %r70;
	st.shared.u32 	[_ZZ50nadaraya_watson_envelope_many_series_one_param_f32E4ring+216], %r70;
	st.shared.u32 	[_ZZ50nadaraya_watson_envelope_many_series_one_param_f32E4ring+220], %r70;
	st.shared.u32 	[_ZZ50nadaraya_watson_envelope_many_series_one_param_f32E4ring+224], %r70;
	st.shared.u32 	[_ZZ50nadaraya_watson_envelope_many_series_one_param_f32E4ring+228], %r70;
	st.shared.u32 	[_ZZ50nadaraya_watson_envelope_many_series_one_param_f32E4ring+232], %r70;
	st.shared.u32 	[_ZZ50nadaraya_watson_envelope_many_series_one_param_f32E4ring+236], %r70;
	st.shared.u32 	[_ZZ50nadaraya_watson_envelope_many_series_one_param_f32E4ring+240], %r70;
	st.shared.u32 	[_ZZ50nadaraya_watson_envelope_many_series_one_param_f32E4ring+244], %r70;
	st.shared.u32 	[_ZZ50nadaraya_watson_envelope_many_series_one_param_f32E4ring+248], %r70;
	st.shared.u32 	[_ZZ50nadaraya_watson_envelope_many_series_one_param_f32E4ring+252], %r70;
	st.shared.u32 	[_ZZ50nadaraya_watson_envelope_many_series_one_param_f32E4ring+256], %r70;
	st.shared.u32 	[_ZZ50nadaraya_watson_envelope_many_series_one_param_f32E4ring+260], %r70;
	st.shared.u32 	[_ZZ50nadaraya_watson_envelope_many_series_one_param_f32E4ring+264], %r70;
	st.shared.u32 	[_ZZ50nadaraya_watson_envelope_many_series_one_param_f32E4ring+268], %r70;
	st.shared.u32 	[_ZZ50nadaraya_watson_envelope_many_series_one_param_f32E4ring+272], %r70;
	st.shared.u32 	[_ZZ50nadaraya_watson_envelope_many_series_one_param_f32E4ring+276], %r70;
	st.shared.u32 	[_ZZ50nadaraya_watson_envelope_many_series_one_param_f32E4ring+280], %r70;
	st.shared.u32 	[_ZZ50nadaraya_watson_envelope_many_series_one_param_f32E4ring+284], %r70;
	st.shared.u32 	[_ZZ50nadaraya_watson_envelope_many_series_one_param_f32E4ring+288], %r70;
	st.shared.u32 	[_ZZ50nadaraya_watson_envelope_many_series_one_param_f32E4ring+292], %r70;
	st.shared.u32 	[_ZZ50nadaraya_watson_envelope_many_series_one_param_f32E4ring+296], %r70;
	st.shared.u32 	[_ZZ50nadaraya_watson_envelope_many_series_one_param_f32E4ring+300], %r70;
	st.shared.u32 	[_ZZ50nadaraya_watson_envelope_many_series_one_param_f32E4ring+304], %r70;
	st.shared.u32 	[_ZZ50nadaraya_watson_envelope_many_series_one_param_f32E4ring+308], %r70;
	st.shared.u32 	[_ZZ50nadaraya_watson_envelope_many_series_one_param_f32E4ring+312], %r70;
	st.shared.u32 	[_ZZ50nadaraya_watson_envelope_many_series_one_param_f32E4ring+316], %r70;
	st.shared.u32 	[_ZZ50nadaraya_watson_envelope_many_series_one_param_f32E4ring+320], %r70;
	st.shared.u32 	[_ZZ50nadaraya_watson_envelope_many_series_one_param_f32E4ring+324], %r70;
	st.shared.u32 	[_ZZ50nadaraya_watson_envelope_many_series_one_param_f32E4ring+328], %r70;
	st.shared.u32 	[_ZZ50nadaraya_watson_envelope_many_series_one_param_f32E4ring+332], %r70;
	st.shared.u32 	[_ZZ50nadaraya_watson_envelope_many_series_one_param_f32E4ring+336], %r70;
	st.shared.u32 	[_ZZ50nadaraya_watson_envelope_many_series_one_param_f32E4ring+340], %r70;
	st.shared.u32 	[_ZZ50nadaraya_watson_envelope_many_series_one_param_f32E4ring+344], %r70;
	st.shared.u32 	[_ZZ50nadaraya_watson_envelope_many_series_one_param_f32E4ring+348], %r70;
	st.shared.u32 	[_ZZ50nadaraya_watson_envelope_many_series_one_param_f32E4ring+352], %r70;
	st.shared.u32 	[_ZZ50nadaraya_watson_envelope_many_series_one_param_f32E4ring+356], %r70;
	st.shared.u32 	[_ZZ50nadaraya_watson_envelope_many_series_one_param_f32E4ring+360], %r70;
	st.shared.u32 	[_ZZ50nadaraya_watson_envelope_many_series_one_param_f32E4ring+364], %r70;
	st.shared.u32 	[_ZZ50nadaraya_watson_envelope_many_series_one_param_f32E4ring+368], %r70;
	st.shared.u32 	[_ZZ50nadaraya_watson_envelope_many_series_one_param_f32E4ring+372], %r70;
	st.shared.u32 	[_ZZ50nadaraya_watson_envelope_many_series_one_param_f32E4ring+376], %r70;
	st.shared.u32 	[_ZZ50nadaraya_watson_envelope_many_series_one_param_f32E4ring+380], %r70;
	st.shared.u32 	[_ZZ50nadaraya_watson_envelope_many_series_one_param_f32E4ring+384], %r70;
	st.shared.u32 	[_ZZ50nadaraya_watson_envelope_many_series_one_param_f32E4ring+388], %r70;
	st.shared.u32 	[_ZZ50nadaraya_watson_envelope_many_series_one_param_f32E4ring+392], %r70;
	st.shared.u32 	[_ZZ50nadaraya_watson_envelope_many_series_one_param_f32E4ring+396], %r70;
	st.shared.u32 	[_ZZ50nadaraya_watson_envelope_many_series_one_param_f32E4ring+400], %r70;
	st.shared.u32 	[_ZZ50nadaraya_watson_envelope_many_series_one_param_f32E4ring+404], %r70;
	st.shared.u32 	[_ZZ50nadaraya_watson_envelope_many_series_one_param_f32E4ring+408], %r70;
	st.shared.u32 	[_ZZ50nadaraya_watson_envelope_many_series_one_param_f32E4ring+412], %r70;
	st.shared.u32 	[_ZZ50nadaraya_watson_envelope_many_series_one_param_f32E4ring+416], %r70;
	st.shared.u32 	[_ZZ50nadaraya_watson_envelope_many_series_one_param_f32E4ring+420], %r70;
	st.shared.u32 	[_ZZ50nadaraya_watson_envelope_many_series_one_param_f32E4ring+424], %r70;
	st.shared.u32 	[_ZZ50nadaraya_watson_envelope_many_series_one_param_f32E4ring+428], %r70;
	st.shared.u32 	[_ZZ50nadaraya_watson_envelope_many_series_one_param_f32E4ring+432], %r70;
	st.shared.u32 	[_ZZ50nadaraya_watson_envelope_many_series_one_param_f32E4ring+436], %r70;
	st.shared.u32 	[_ZZ50nadaraya_watson_envelope_many_series_one_param_f32E4ring+440], %r70;
	st.shared.u32 	[_ZZ50nadaraya_watson_envelope_many_series_one_param_f32E4ring+444], %r70;
	st.shared.u32 	[_ZZ50nadaraya_watson_envelope_many_series_one_param_f32E4ring+448], %r70;
	st.shared.u32 	[_ZZ50nadaraya_watson_envelope_many_series_one_param_f32E4ring+452], %r70;
	st.shared.u32 	[_ZZ50nadaraya_watson_envelope_many_series_one_param_f32E4ring+456], %r70;
	st.shared.u32 	[_ZZ50nadaraya_watson_envelope_many_series_one_param_f32E4ring+460], %r70;
	st.shared.u32 	[_ZZ50nadaraya_watson_envelope_many_series_one_param_f32E4ring+464], %r70;
	st.shared.u32 	[_ZZ50nadaraya_watson_envelope_many_series_one_param_f32E4ring+468], %r70;
	st.shared.u32 	[_ZZ50nadaraya_watson_envelope_many_series_one_param_f32E4ring+472], %r70;
	st.shared.u32 	[_ZZ50nadaraya_watson_envelope_many_series_one_param_f32E4ring+476], %r70;
	st.shared.u32 	[_ZZ50nadaraya_watson_envelope_many_series_one_param_f32E4ring+480], %r70;
	st.shared.u32 	[_ZZ50nadaraya_watson_envelope_many_series_one_param_f32E4ring+484], %r70;
	st.shared.u32 	[_ZZ50nadaraya_watson_envelope_many_series_one_param_f32E4ring+488], %r70;
	st.shared.u32 	[_ZZ50nadaraya_watson_envelope_many_series_one_param_f32E4ring+492], %r70;
	st.shared.u32 	[_ZZ50nadaraya_watson_envelope_many_series_one_param_f32E4ring+496], %r70;
	st.shared.u32 	[_ZZ50nadaraya_watson_envelope_many_series_one_param_f32E4ring+500], %r70;
	st.shared.u32 	[_ZZ50nadaraya_watson_envelope_many_series_one_param_f32E4ring+504], %r70;
	st.shared.u32 	[_ZZ50nadaraya_watson_envelope_many_series_one_param_f32E4ring+508], %r70;
	st.shared.u32 	[_ZZ50nadaraya_watson_envelope_many_series_one_param_f32E4ring+512], %r70;
	st.shared.u32 	[_ZZ50nadaraya_watson_envelope_many_series_one_param_f32E4ring+516], %r70;
	st.shared.u32 	[_ZZ50nadaraya_watson_envelope_many_series_one_param_f32E4ring+520], %r70;
	st.shared.u32 	[_ZZ50nadaraya_watson_envelope_many_series_one_param_f32E4ring+524], %r70;
	st.shared.u32 	[_ZZ50nadaraya_watson_envelope_many_series_one_param_f32E4ring+528], %r70;
	st.shared.u32 	[_ZZ50nadaraya_watson_envelope_many_series_one_param_f32E4ring+532], %r70;
	st.shared.u32 	[_ZZ50nadaraya_watson_envelope_many_series_one_param_f32E4ring+536], %r70;
	st.shared.u32 	[_ZZ50nadaraya_watson_envelope_many_series_one_param_f32E4ring+540], %r70;
	st.shared.u32 	[_ZZ50nadaraya_watson_envelope_many_series_one_param_f32E4ring+544], %r70;
	st.shared.u32 	[_ZZ50nadaraya_watson_envelope_many_series_one_param_f32E4ring+548], %r70;
	st.shared.u32 	[_ZZ50nadaraya_watson_envelope_many_series_one_param_f32E4ring+552], %r70;
	st.shared.u32 	[_ZZ50nadaraya_watson_envelope_many_series_one_param_f32E4ring+556], %r70;
	st.shared.u32 	[_ZZ50nadaraya_watson_envelope_many_series_one_param_f32E4ring+560], %r70;
	st.shared.u32 	[_ZZ50nadaraya_watson_envelope_many_series_one_param_f32E4ring+564], %r70;
	st.shared.u32 	[_ZZ50nadaraya_watson_envelope_many_series_one_param_f32E4ring+568], %r70;
	st.shared.u32 	[_ZZ50nadaraya_watson_envelope_many_series_one_param_f32E4ring+572], %r70;
	st.shared.u32 	[_ZZ50nadaraya_watson_envelope_many_series_one_param_f32E4ring+576], %r70;
	st.shared.u32 	[_ZZ50nadaraya_watson_envelope_many_series_one_param_f32E4ring+580], %r70;
	st.shared.u32 	[_ZZ50nadaraya_watson_envelope_many_series_one_param_f32E4ring+584], %r70;
	st.shared.u32 	[_ZZ50nadaraya_watson_envelope_many_series_one_param_f32E4ring+588], %r70;
	st.shared.u32 	[_ZZ50nadaraya_watson_envelope_many_series_one_param_f32E4ring+592], %r70;
	st.shared.u32 	[_ZZ50nadaraya_watson_envelope_many_series_one_param_f32E4ring+596], %r70;
	st.shared.u32 	[_ZZ50nadaraya_watson_envelope_many_series_one_param_f32E4ring+600], %r70;
	st.shared.u32 	[_ZZ50nadaraya_watson_envelope_many_series_one_param_f32E4ring+604], %r70;
	st.shared.u32 	[_ZZ50nadaraya_watson_envelope_many_series_one_param_f32E4ring+608], %r70;
	st.shared.u32 	[_ZZ50nadaraya_watson_envelope_many_series_one_param_f32E4ring+612], %r70;
	st.shared.u32 	[_ZZ50nadaraya_watson_envelope_many_series_one_param_f32E4ring+616], %r70;
	st.shared.u32 	[_ZZ50nadaraya_watson_envelope_many_series_one_param_f32E4ring+620], %r70;
	st.shared.u32 	[_ZZ50nadaraya_watson_envelope_many_series_one_param_f32E4ring+624], %r70;
	st.shared.u32 	[_ZZ50nadaraya_watson_envelope_many_series_one_param_f32E4ring+628], %r70;
	st.shared.u32 	[_ZZ50nadaraya_watson_envelope_many_series_one_param_f32E4ring+632], %r70;
	st.shared.u32 	[_ZZ50nadaraya_watson_envelope_many_series_one_param_f32E4ring+636], %r70;
	st.shared.u32 	[_ZZ50nadaraya_watson_envelope_many_series_one_param_f32E4ring+640], %r70;
	st.shared.u32 	[_ZZ50nadaraya_watson_envelope_many_series_one_param_f32E4ring+644], %r70;
	st.shared.u32 	[_ZZ50nadaraya_watson_envelope_many_series_one_param_f32E4ring+648], %r70;
	st.shared.u32 	[_ZZ50nadaraya_watson_envelope_many_series_one_param_f32E4ring+652], %r70;
	st.shared.u32 	[_ZZ50nadaraya_watson_envelope_many_series_one_param_f32E4ring+656], %r70;
	st.shared.u32 	[_ZZ50nadaraya_watson_envelope_many_series_one_param_f32E4ring+660], %r70;
	st.shared.u32 	[_ZZ50nadaraya_watson_envelope_many_series_one_param_f32E4ring+664], %r70;
	st.shared.u32 	[_ZZ50nadaraya_watson_envelope_many_series_one_param_f32E4ring+668], %r70;
	st.shared.u32 	[_ZZ50nadaraya_watson_envelope_many_series_one_param_f32E4ring+672], %r70;
	st.shared.u32 	[_ZZ50nadaraya_watson_envelope_many_series_one_param_f32E4ring+676], %r70;
	st.shared.u32 	[_ZZ50nadaraya_watson_envelope_many_series_one_param_f32E4ring+680], %r70;
	st.shared.u32 	[_ZZ50nadaraya_watson_envelope_many_series_one_param_f32E4ring+684], %r70;
	st.shared.u32 	[_ZZ50nadaraya_watson_envelope_many_series_one_param_f32E4ring+688], %r70;
	st.shared.u32 	[_ZZ50nadaraya_watson_envelope_many_series_one_param_f32E4ring+692], %r70;
	st.shared.u32 	[_ZZ50nadaraya_watson_envelope_many_series_one_param_f32E4ring+696], %r70;
	st.shared.u32 	[_ZZ50nadaraya_watson_envelope_many_series_one_param_f32E4ring+700], %r70;
	st.shared.u32 	[_ZZ50nadaraya_watson_envelope_many_series_one_param_f32E4ring+704], %r70;
	st.shared.u32 	[_ZZ50nadaraya_watson_envelope_many_series_one_param_f32E4ring+708], %r70;
	st.shared.u32 	[_ZZ50nadaraya_watson_envelope_many_series_one_param_f32E4ring+712], %r70;
	st.shared.u32 	[_ZZ50nadaraya_watson_envelope_many_series_one_param_f32E4ring+716], %r70;
	st.shared.u32 	[_ZZ50nadaraya_watson_envelope_many_series_one_param_f32E4ring+720], %r70;
	st.shared.u32 	[_ZZ50nadaraya_watson_envelope_many_series_one_param_f32E4ring+724], %r70;
	st.shared.u32 	[_ZZ50nadaraya_watson_envelope_many_series_one_param_f32E4ring+728], %r70;
	st.shared.u32 	[_ZZ50nadaraya_watson_envelope_many_series_one_param_f32E4ring+732], %r70;
	st.shared.u32 	[_ZZ50nadaraya_watson_envelope_many_series_one_param_f32E4ring+736], %r70;
	st.shared.u32 	[_ZZ50nadaraya_watson_envelope_many_series_one_param_f32E4ring+740], %r70;
	st.shared.u32 	[_ZZ50nadaraya_watson_envelope_many_series_one_param_f32E4ring+744], %r70;
	st.shared.u32 	[_ZZ50nadaraya_watson_envelope_many_series_one_param_f32E4ring+748], %r70;
	st.shared.u32 	[_ZZ50nadaraya_watson_envelope_many_series_one_param_f32E4ring+752], %r70;
	st.shared.u32 	[_ZZ50nadaraya_watson_envelope_many_series_one_param_f32E4ring+756], %r70;
	st.shared.u32 	[_ZZ50nadaraya_watson_envelope_many_series_one_param_f32E4ring+760], %r70;
	st.shared.u32 	[_ZZ50nadaraya_watson_envelope_many_series_one_param_f32E4ring+764], %r70;
	st.shared.u32 	[_ZZ50nadaraya_watson_envelope_many_series_one_param_f32E4ring+768], %r70;
	st.shared.u32 	[_ZZ50nadaraya_watson_envelope_many_series_one_param_f32E4ring+772], %r70;
	st.shared.u32 	[_ZZ50nadaraya_watson_envelope_many_series_one_param_f32E4ring+776], %r70;
	st.shared.u32 	[_ZZ50nadaraya_watson_envelope_many_series_one_param_f32E4ring+780], %r70;
	st.shared.u32 	[_ZZ50nadaraya_watson_envelope_many_series_one_param_f32E4ring+784], %r70;
	st.shared.u32 	[_ZZ50nadaraya_watson_envelope_many_series_one_param_f32E4ring+788], %r70;
	st.shared.u32 	[_ZZ50nadaraya_watson_envelope_many_series_one_param_f32E4ring+792], %r70;
	st.shared.u32 	[_ZZ50nadaraya_watson_envelope_many_series_one_param_f32E4ring+796], %r70;
	st.shared.u32 	[_ZZ50nadaraya_watson_envelope_many_series_one_param_f32E4ring+800], %r70;
	st.shared.u32 	[_ZZ50nadaraya_watson_envelope_many_series_one_param_f32E4ring+804], %r70;
	st.shared.u32 	[_ZZ50nadaraya_watson_envelope_many_series_one_param_f32E4ring+808], %r70;
	st.shared.u32 	[_ZZ50nadaraya_watson_envelope_many_series_one_param_f32E4ring+812], %r70;
	st.shared.u32 	[_ZZ50nadaraya_watson_envelope_many_series_one_param_f32E4ring+816], %r70;
	st.shared.u32 	[_ZZ50nadaraya_watson_envelope_many_series_one_param_f32E4ring+820], %r70;
	st.shared.u32 	[_ZZ50nadaraya_watson_envelope_many_series_one_param_f32E4ring+824], %r70;
	st.shared.u32 	[_ZZ50nadaraya_watson_envelope_many_series_one_param_f32E4ring+828], %r70;
	st.shared.u32 	[_ZZ50nadaraya_watson_envelope_many_series_one_param_f32E4ring+832], %r70;
	st.shared.u32 	[_ZZ50nadaraya_watson_envelope_many_series_one_param_f32E4ring+836], %r70;
	st.shared.u32 	[_ZZ50nadaraya_watson_envelope_many_series_one_param_f32E4ring+840], %r70;
	st.shared.u32 	[_ZZ50nadaraya_watson_envelope_many_series_one_param_f32E4ring+844], %r70;
	st.shared.u32 	[_ZZ50nadaraya_watson_envelope_many_series_one_param_f32E4ring+848], %r70;
	st.shared.u32 	[_ZZ50nadaraya_watson_envelope_many_series_one_param_f32E4ring+852], %r70;
	st.shared.u32 	[_ZZ50nadaraya_watson_envelope_many_series_one_param_f32E4ring+856], %r70;
	st.shared.u32 	[_ZZ50nadaraya_watson_envelope_many_series_one_param_f32E4ring+860], %r70;
	st.shared.u32 	[_ZZ50nadaraya_watson_envelope_many_series_one_param_f32E4ring+864], %r70;
	st.shared.u32 	[_ZZ50nadaraya_watson_envelope_many_series_one_param_f32E4ring+868], %r70;
	st.shared.u32 	[_ZZ50nadaraya_watson_envelope_many_series_one_param_f32E4ring+872], %r70;
	st.shared.u32 	[_ZZ50nadaraya_watson_envelope_many_series_one_param_f32E4ring+876], %r70;
	st.shared.u32 	[_ZZ50nadaraya_watson_envelope_many_series_one_param_f32E4ring+880], %r70;
	st.shared.u32 	[_ZZ50nadaraya_watson_envelope_many_series_one_param_f32E4ring+884], %r70;
	st.shared.u32 	[_ZZ50nadaraya_watson_envelope_many_series_one_param_f32E4ring+888], %r70;
	st.shared.u32 	[_ZZ50nadaraya_watson_envelope_many_series_one_param_f32E4ring+892], %r70;
	st.shared.u32 	[_ZZ50nadaraya_watson_envelope_many_series_one_param_f32E4ring+896], %r70;
	st.shared.u32 	[_ZZ50nadaraya_watson_envelope_many_series_one_param_f32E4ring+900], %r70;
	st.shared.u32 	[_ZZ50nadaraya_watson_envelope_many_series_one_param_f32E4ring+904], %r70;
	st.shared.u32 	[_ZZ50nadaraya_watson_envelope_many_series_one_param_f32E4ring+908], %r70;
	st.shared.u32 	[_ZZ50nadaraya_watson_envelope_many_series_one_param_f32E4ring+912], %r70;
	st.shared.u32 	[_ZZ50nadaraya_watson_envelope_many_series_one_param_f32E4ring+916], %r70;
	st.shared.u32 	[_ZZ50nadaraya_watson_envelope_many_series_one_param_f32E4ring+920], %r70;
	st.shared.u32 	[_ZZ50nadaraya_watson_envelope_many_series_one_param_f32E4ring+924], %r70;
	st.shared.u32 	[_ZZ50nadaraya_watson_envelope_many_series_one_param_f32E4ring+928], %r70;
	st.shared.u32 	[_ZZ50nadaraya_watson_envelope_many_series_one_param_f32E4ring+932], %r70;
	st.shared.u32 	[_ZZ50nadaraya_watson_envelope_many_series_one_param_f32E4ring+936], %r70;
	st.shared.u32 	[_ZZ50nadaraya_watson_envelope_many_series_one_param_f32E4ring+940], %r70;
	st.shared.u32 	[_ZZ50nadaraya_watson_envelope_many_series_one_param_f32E4ring+944], %r70;
	st.shared.u32 	[_ZZ50nadaraya_watson_envelope_many_series_one_param_f32E4ring+948], %r70;
	st.shared.u32 	[_ZZ50nadaraya_watson_envelope_many_series_one_param_f32E4ring+952], %r70;
	st.shared.u32 	[_ZZ50nadaraya_watson_envelope_many_series_one_param_f32E4ring+956], %r70;
	st.shared.u32 	[_ZZ50nadaraya_watson_envelope_many_series_one_param_f32E4ring+960], %r70;
	st.shared.u32 	[_ZZ50nadaraya_watson_envelope_many_series_one_param_f32E4ring+964], %r70;
	st.shared.u32 	[_ZZ50nadaraya_watson_envelope_many_series_one_param_f32E4ring+968], %r70;
	st.shared.u32 	[_ZZ50nadaraya_watson_envelope_many_series_one_param_f32E4ring+972], %r70;
	st.shared.u32 	[_ZZ50nadaraya_watson_envelope_many_series_one_param_f32E4ring+976], %r70;
	st.shared.u32 	[_ZZ50nadaraya_watson_envelope_many_series_one_param_f32E4ring+980], %r70;
	st.shared.u32 	[_ZZ50nadaraya_watson_envelope_many_series_one_param_f32E4ring+984], %r70;
	st.shared.u32 	[_ZZ50nadaraya_watson_envelope_many_series_one_param_f32E4ring+988], %r70;
	st.shared.u32 	[_ZZ50nadaraya_watson_envelope_many_series_one_param_f32E4ring+992], %r70;
	st.shared.u32 	[_ZZ50nadaraya_watson_envelope_many_series_one_param_f32E4ring+996], %r70;
	st.shared.u32 	[_ZZ50nadaraya_watson_envelope_many_series_one_param_f32E4ring+1000], %r70;
	st.shared.u32 	[_ZZ50nadaraya_watson_envelope_many_series_one_param_f32E4ring+1004], %r70;
	st.shared.u32 	[_ZZ50nadaraya_watson_envelope_many_series_one_param_f32E4ring+1008], %r70;
	st.shared.u32 	[_ZZ50nadaraya_watson_envelope_many_series_one_param_f32E4ring+1012], %r70;
	st.shared.u32 	[_ZZ50nadaraya_watson_envelope_many_series_one_param_f32E4ring+1016], %r70;
	st.shared.u32 	[_ZZ50nadaraya_watson_envelope_many_series_one_param_f32E4ring+1020], %r70;
	st.shared.u32 	[_ZZ50nadaraya_watson_envelope_many_series_one_param_f32E4ring+1024], %r70;
	st.shared.u32 	[_ZZ50nadaraya_watson_envelope_many_series_one_param_f32E4ring+1028], %r70;
	st.shared.u32 	[_ZZ50nadaraya_watson_envelope_many_series_one_param_f32E4ring+1032], %r70;
	st.shared.u32 	[_ZZ50nadaraya_watson_envelope_many_series_one_param_f32E4ring+1036], %r70;
	st.shared.u32 	[_ZZ50nadaraya_watson_envelope_many_series_one_param_f32E4ring+1040], %r70;
	st.shared.u32 	[_ZZ50nadaraya_watson_envelope_many_series_one_param_f32E4ring+1044], %r70;
	st.shared.u32 	[_ZZ50nadaraya_watson_envelope_many_series_one_param_f32E4ring+1048], %r70;
	st.shared.u32 	[_ZZ50nadaraya_watson_envelope_many_series_one_param_f32E4ring+1052], %r70;
	st.shared.u32 	[_ZZ50nadaraya_watson_envelope_many_series_one_param_f32E4ring+1056], %r70;
	st.shared.u32 	[_ZZ50nadaraya_watson_envelope_many_series_one_param_f32E4ring+1060], %r70;
	st.shared.u32 	[_ZZ50nadaraya_watson_envelope_many_series_one_param_f32E4ring+1064], %r70;
	st.shared.u32 	[_ZZ50nadaraya_watson_envelope_many_series_one_param_f32E4ring+1068], %r70;
	st.shared.u32 	[_ZZ50nadaraya_watson_envelope_many_series_one_param_f32E4ring+1072], %r70;
	st.shared.u32 	[_ZZ50nadaraya_watson_envelope_many_series_one_param_f32E4ring+1076], %r70;
	st.shared.u32 	[_ZZ50nadaraya_watson_envelope_many_series_one_param_f32E4ring+1080], %r70;
	st.shared.u32 	[_ZZ50nadaraya_watson_envelope_many_series_one_param_f32E4ring+1084], %r70;
	st.shared.u32 	[_ZZ50nadaraya_watson_envelope_many_series_one_param_f32E4ring+1088], %r70;
	st.shared.u32 	[_ZZ50nadaraya_watson_envelope_many_series_one_param_f32E4ring+1092], %r70;
	st.shared.u32 	[_ZZ50nadaraya_watson_envelope_many_series_one_param_f32E4ring+1096], %r70;
	st.shared.u32 	[_ZZ50nadaraya_watson_envelope_many_series_one_param_f32E4ring+1100], %r70;
	st.shared.u32 	[_ZZ50nadaraya_watson_envelope_many_series_one_param_f32E4ring+1104], %r70;
	st.shared.u32 	[_ZZ50nadaraya_watson_envelope_many_series_one_param_f32E4ring+1108], %r70;
	st.shared.u32 	[_ZZ50nadaraya_watson_envelope_many_series_one_param_f32E4ring+1112], %r70;
	st.shared.u32 	[_ZZ50nadaraya_watson_envelope_many_series_one_param_f32E4ring+1116], %r70;
	st.shared.u32 	[_ZZ50nadaraya_watson_envelope_many_series_one_param_f32E4ring+1120], %r70;
	st.shared.u32 	[_ZZ50nadaraya_watson_envelope_many_series_one_param_f32E4ring+1124], %r70;
	st.shared.u32 	[_ZZ50nadaraya_watson_envelope_many_series_one_param_f32E4ring+1128], %r70;
	st.shared.u32 	[_ZZ50nadaraya_watson_envelope_many_series_one_param_f32E4ring+1132], %r70;
	st.shared.u32 	[_ZZ50nadaraya_watson_envelope_many_series_one_param_f32E4ring+1136], %r70;
	st.shared.u32 	[_ZZ50nadaraya_watson_envelope_many_series_one_param_f32E4ring+1140], %r70;
	st.shared.u32 	[_ZZ50nadaraya_watson_envelope_many_series_one_param_f32E4ring+1144], %r70;
	st.shared.u32 	[_ZZ50nadaraya_watson_envelope_many_series_one_param_f32E4ring+1148], %r70;
	st.shared.u32 	[_ZZ50nadaraya_watson_envelope_many_series_one_param_f32E4ring+1152], %r70;
	st.shared.u32 	[_ZZ50nadaraya_watson_envelope_many_series_one_param_f32E4ring+1156], %r70;
	st.shared.u32 	[_ZZ50nadaraya_watson_envelope_many_series_one_param_f32E4ring+1160], %r70;
	st.shared.u32 	[_ZZ50nadaraya_watson_envelope_many_series_one_param_f32E4ring+1164], %r70;
	st.shared.u32 	[_ZZ50nadaraya_watson_envelope_many_series_one_param_f32E4ring+1168], %r70;
	st.shared.u32 	[_ZZ50nadaraya_watson_envelope_many_series_one_param_f32E4ring+1172], %r70;
	st.shared.u32 	[_ZZ50nadaraya_watson_envelope_many_series_one_param_f32E4ring+1176], %r70;
	st.shared.u32 	[_ZZ50nadaraya_watson_envelope_many_series_one_param_f32E4ring+1180], %r70;
	st.shared.u32 	[_ZZ50nadaraya_watson_envelope_many_series_one_param_f32E4ring+1184], %r70;
	st.shared.u32 	[_ZZ50nadaraya_watson_envelope_many_series_one_param_f32E4ring+1188], %r70;
	st.shared.u32 	[_ZZ50nadaraya_watson_envelope_many_series_one_param_f32E4ring+1192], %r70;
	st.shared.u32 	[_ZZ50nadaraya_watson_envelope_many_series_one_param_f32E4ring+1196], %r70;
	st.shared.u32 	[_ZZ50nadaraya_watson_envelope_many_series_one_param_f32E4ring+1200], %r70;
	st.shared.u32 	[_ZZ50nadaraya_watson_envelope_many_series_one_param_f32E4ring+1204], %r70;
	st.shared.u32 	[_ZZ50nadaraya_watson_envelope_many_series_one_param_f32E4ring+1208], %r70;
	st.shared.u32 	[_ZZ50nadaraya_watson_envelope_many_series_one_param_f32E4ring+1212], %r70;
	st.shared.u32 	[_ZZ50nadaraya_watson_envelope_many_series_one_param_f32E4ring+1216], %r70;
	st.shared.u32 	[_ZZ50nadaraya_watson_envelope_many_series_one_param_f32E4ring+1220], %r70;
	st.shared.u32 	[_ZZ50nadaraya_watson_envelope_many_series_one_param_f32E4ring+1224], %r70;
	st.shared.u32 	[_ZZ50nadaraya_watson_envelope_many_series_one_param_f32E4ring+1228], %r70;
	st.shared.u32 	[_ZZ50nadaraya_watson_envelope_many_series_one_param_f32E4ring+1232], %r70;
	st.shared.u32 	[_ZZ50nadaraya_watson_envelope_many_series_one_param_f32E4ring+1236], %r70;
	st.shared.u32 	[_ZZ50nadaraya_watson_envelope_many_series_one_param_f32E4ring+1240], %r70;
	st.shared.u32 	[_ZZ50nadaraya_watson_envelope_many_series_one_param_f32E4ring+1244], %r70;
	st.shared.u32 	[_ZZ50nadaraya_watson_envelope_many_series_one_param_f32E4ring+1248], %r70;
	st.shared.u32 	[_ZZ50nadaraya_watson_envelope_many_series_one_param_f32E4ring+1252], %r70;
	st.shared.u32 	[_ZZ50nadaraya_watson_envelope_many_series_one_param_f32E4ring+1256], %r70;
	st.shared.u32 	[_ZZ50nadaraya_watson_envelope_many_series_one_param_f32E4ring+1260], %r70;
	st.shared.u32 	[_ZZ50nadaraya_watson_envelope_many_series_one_param_f32E4ring+1264], %r70;
	st.shared.u32 	[_ZZ50nadaraya_watson_envelope_many_series_one_param_f32E4ring+1268], %r70;
	st.shared.u32 	[_ZZ50nadaraya_watson_envelope_many_series_one_param_f32E4ring+1272], %r70;
	st.shared.u32 	[_ZZ50nadaraya_watson_envelope_many_series_one_param_f32E4ring+1276], %r70;
	st.shared.u32 	[_ZZ50nadaraya_watson_envelope_many_series_one_param_f32E4ring+1280], %r70;
	st.shared.u32 	[_ZZ50nadaraya_watson_envelope_many_series_one_param_f32E4ring+1284], %r70;
	st.shared.u32 	[_ZZ50nadaraya_watson_envelope_many_series_one_param_f32E4ring+1288], %r70;
	st.shared.u32 	[_ZZ50nadaraya_watson_envelope_many_series_one_param_f32E4ring+1292], %r70;
	st.shared.u32 	[_ZZ50nadaraya_watson_envelope_many_series_one_param_f32E4ring+1296], %r70;
	st.shared.u32 	[_ZZ50nadaraya_watson_envelope_many_series_one_param_f32E4ring+1300], %r70;
	st.shared.u32 	[_ZZ50nadaraya_watson_envelope_many_series_one_param_f32E4ring+1304], %r70;
	st.shared.u32 	[_ZZ50nadaraya_watson_envelope_many_series_one_param_f32E4ring+1308], %r70;
	st.shared.u32 	[_ZZ50nadaraya_watson_envelope_many_series_one_param_f32E4ring+1312], %r70;
	st.shared.u32 	[_ZZ50nadaraya_watson_envelope_many_series_one_param_f32E4ring+1316], %r70;
	st.shared.u32 	[_ZZ50nadaraya_watson_envelope_many_series_one_param_f32E4ring+1320], %r70;
	st.shared.u32 	[_ZZ50nadaraya_watson_envelope_many_series_one_param_f32E4ring+1324], %r70;
	st.shared.u32 	[_ZZ50nadaraya_watson_envelope_many_series_one_param_f32E4ring+1328], %r70;
	st.shared.u32 	[_ZZ50nadaraya_watson_envelope_many_series_one_param_f32E4ring+1332], %r70;
	st.shared.u32 	[_ZZ50nadaraya_watson_envelope_many_series_one_param_f32E4ring+1336], %r70;
	st.shared.u32 	[_ZZ50nadaraya_watson_envelope_many_series_one_param_f32E4ring+1340], %r70;
	st.shared.u32 	[_ZZ50nadaraya_watson_envelope_many_series_one_param_f32E4ring+1344], %r70;
	st.shared.u32 	[_ZZ50nadaraya_watson_envelope_many_series_one_param_f32E4ring+1348], %r70;
	st.shared.u32 	[_ZZ50nadaraya_watson_envelope_many_series_one_param_f32E4ring+1352], %r70;
	st.shared.u32 	[_ZZ50nadaraya_watson_envelope_many_series_one_param_f32E4ring+1356], %r70;
	st.shared.u32 	[_ZZ50nadaraya_watson_envelope_many_series_one_param_f32E4ring+1360], %r70;
	st.shared.u32 	[_ZZ50nadaraya_watson_envelope_many_series_one_param_f32E4ring+1364], %r70;
	st.shared.u32 	[_ZZ50nadaraya_watson_envelope_many_series_one_param_f32E4ring+1368], %r70;
	st.shared.u32 	[_ZZ50nadaraya_watson_envelope_many_series_one_param_f32E4ring+1372], %r70;
	st.shared.u32 	[_ZZ50nadaraya_watson_envelope_many_series_one_param_f32E4ring+1376], %r70;
	st.shared.u32 	[_ZZ50nadaraya_watson_envelope_many_series_one_param_f32E4ring+1380], %r70;
	st.shared.u32 	[_ZZ50nadaraya_watson_envelope_many_series_one_param_f32E4ring+1384], %r70;
	st.shared.u32 	[_ZZ50nadaraya_watson_envelope_many_series_one_param_f32E4ring+1388], %r70;
	st.shared.u32 	[_ZZ50nadaraya_watson_envelope_many_series_one_param_f32E4ring+1392], %r70;
	st.shared.u32 	[_ZZ50nadaraya_watson_envelope_many_series_one_param_f32E4ring+1396], %r70;
	st.shared.u32 	[_ZZ50nadaraya_watson_envelope_many_series_one_param_f32E4ring+1400], %r70;
	st.shared.u32 	[_ZZ50nadaraya_watson_envelope_many_series_one_param_f32E4ring+1404], %r70;
	st.shared.u32 	[_ZZ50nadaraya_watson_envelope_many_series_one_param_f32E4ring+1408], %r70;
	st.shared.u32 	[_ZZ50nadaraya_watson_envelope_many_series_one_param_f32E4ring+1412], %r70;
	st.shared.u32 	[_ZZ50nadaraya_watson_envelope_many_series_one_param_f32E4ring+1416], %r70;
	st.shared.u32 	[_ZZ50nadaraya_watson_envelope_many_series_one_param_f32E4ring+1420], %r70;
	st.shared.u32 	[_ZZ50nadaraya_watson_envelope_many_series_one_param_f32E4ring+1424], %r70;
	st.shared.u32 	[_ZZ50nadaraya_watson_envelope_many_series_one_param_f32E4ring+1428], %r70;
	st.shared.u32 	[_ZZ50nadaraya_watson_envelope_many_series_one_param_f32E4ring+1432], %r70;
	st.shared.u32 	[_ZZ50nadaraya_watson_envelope_many_series_one_param_f32E4ring+1436], %r70;
	st.shared.u32 	[_ZZ50nadaraya_watson_envelope_many_series_one_param_f32E4ring+1440], %r70;
	st.shared.u32 	[_ZZ50nadaraya_watson_envelope_many_series_one_param_f32E4ring+1444], %r70;
	st.shared.u32 	[_ZZ50nadaraya_watson_envelope_many_series_one_param_f32E4ring+1448], %r70;
	st.shared.u32 	[_ZZ50nadaraya_watson_envelope_many_series_one_param_f32E4ring+1452], %r70;
	st.shared.u32 	[_ZZ50nadaraya_watson_envelope_many_series_one_param_f32E4ring+1456], %r70;
	st.shared.u32 	[_ZZ50nadaraya_watson_envelope_many_series_one_param_f32E4ring+1460], %r70;
	st.shared.u32 	[_ZZ50nadaraya_watson_envelope_many_series_one_param_f32E4ring+1464], %r70;
	st.shared.u32 	[_ZZ50nadaraya_watson_envelope_many_series_one_param_f32E4ring+1468], %r70;
	st.shared.u32 	[_ZZ50nadaraya_watson_envelope_many_series_one_param_f32E4ring+1472], %r70;
	st.shared.u32 	[_ZZ50nadaraya_watson_envelope_many_series_one_param_f32E4ring+1476], %r70;
	st.shared.u32 	[_ZZ50nadaraya_watson_envelope_many_series_one_param_f32E4ring+1480], %r70;
	st.shared.u32 	[_ZZ50nadaraya_watson_envelope_many_series_one_param_f32E4ring+1484], %r70;
	st.shared.u32 	[_ZZ50nadaraya_watson_envelope_many_series_one_param_f32E4ring+1488], %r70;
	st.shared.u32 	[_ZZ50nadaraya_watson_envelope_many_series_one_param_f32E4ring+1492], %r70;
	st.shared.u32 	[_ZZ50nadaraya_watson_envelope_many_series_one_param_f32E4ring+1496], %r70;
	st.shared.u32 	[_ZZ50nadaraya_watson_envelope_many_series_one_param_f32E4ring+1500], %r70;
	st.shared.u32 	[_ZZ50nadaraya_watson_envelope_many_series_one_param_f32E4ring+1504], %r70;
	st.shared.u32 	[_ZZ50nadaraya_watson_envelope_many_series_one_param_f32E4ring+1508], %r70;
	st.shared.u32 	[_ZZ50nadaraya_watson_envelope_many_series_one_param_f32E4ring+1512], %r70;
	st.shared.u32 	[_ZZ50nadaraya_watson_envelope_many_series_one_param_f32E4ring+1516], %r70;
	st.shared.u32 	[_ZZ50nadaraya_watson_envelope_many_series_one_param_f32E4ring+1520], %r70;
	st.shared.u32 	[_ZZ50nadaraya_watson_envelope_many_series_one_param_f32E4ring+1524], %r70;
	st.shared.u32 	[_ZZ50nadaraya_watson_envelope_many_series_one_param_f32E4ring+1528], %r70;
	st.shared.u32 	[_ZZ50nadaraya_watson_envelope_many_series_one_param_f32E4ring+1532], %r70;
	st.shared.u32 	[_ZZ50nadaraya_watson_envelope_many_series_one_param_f32E4ring+1536], %r70;
	st.shared.u32 	[_ZZ50nadaraya_watson_envelope_many_series_one_param_f32E4ring+1540], %r70;
	st.shared.u32 	[_ZZ50nadaraya_watson_envelope_many_series_one_param_f32E4ring+1544], %r70;
	st.shared.u32 	[_ZZ50nadaraya_watson_envelope_many_series_one_param_f32E4ring+1548], %r70;
	st.shared.u32 	[_ZZ50nadaraya_watson_envelope_many_series_one_param_f32E4ring+1552], %r70;
	st.shared.u32 	[_ZZ50nadaraya_watson_envelope_many_series_one_param_f32E4ring+1556], %r70;
	st.shared.u32 	[_ZZ50nadaraya_watson_envelope_many_series_one_param_f32E4ring+1560], %r70;
	st.shared.u32 	[_ZZ50nadaraya_watson_envelope_many_series_one_param_f32E4ring+1564], %r70;
	st.shared.u32 	[_ZZ50nadaraya_watson_envelope_many_series_one_param_f32E4ring+1568], %r70;
	st.shared.u32 	[_ZZ50nadaraya_watson_envelope_many_series_one_param_f32E4ring+1572], %r70;
	st.shared.u32 	[_ZZ50nadaraya_watson_envelope_many_series_one_param_f32E4ring+1576], %r70;
	st.shared.u32 	[_ZZ50nadaraya_watson_envelope_many_series_one_param_f32E4ring+1580], %r70;
	st.shared.u32 	[_ZZ50nadaraya_watson_envelope_many_series_one_param_f32E4ring+1584], %r70;
	st.shared.u32 	[_ZZ50nadaraya_watson_envelope_many_series_one_param_f32E4ring+1588], %r70;
	st.shared.u32 	[_ZZ50nadaraya_watson_envelope_many_series_one_param_f32E4ring+1592], %r70;
	st.shared.u32 	[_ZZ50nadaraya_watson_envelope_many_series_one_param_f32E4ring+1596], %r70;
	st.shared.u32 	[_ZZ50nadaraya_watson_envelope_many_series_one_param_f32E4ring+1600], %r70;
	st.shared.u32 	[_ZZ50nadaraya_watson_envelope_many_series_one_param_f32E4ring+1604], %r70;
	st.shared.u32 	[_ZZ50nadaraya_watson_envelope_many_series_one_param_f32E4ring+1608], %r70;
	st.shared.u32 	[_ZZ50nadaraya_watson_envelope_many_series_one_param_f32E4ring+1612], %r70;
	st.shared.u32 	[_ZZ50nadaraya_watson_envelope_many_series_one_param_f32E4ring+1616], %r70;
	st.shared.u32 	[_ZZ50nadaraya_watson_envelope_many_series_one_param_f32E4ring+1620], %r70;
	st.shared.u32 	[_ZZ50nadaraya_watson_envelope_many_series_one_param_f32E4ring+1624], %r70;
	st.shared.u32 	[_ZZ50nadaraya_watson_envelope_many_series_one_param_f32E4ring+1628], %r70;
	st.shared.u32 	[_ZZ50nadaraya_watson_envelope_many_series_one_param_f32E4ring+1632], %r70;
	st.shared.u32 	[_ZZ50nadaraya_watson_envelope_many_series_one_param_f32E4ring+1636], %r70;
	st.shared.u32 	[_ZZ50nadaraya_watson_envelope_many_series_one_param_f32E4ring+1640], %r70;
	st.shared.u32 	[_ZZ50nadaraya_watson_envelope_many_series_one_param_f32E4ring+1644], %r70;
	st.shared.u32 	[_ZZ50nadaraya_watson_envelope_many_series_one_param_f32E4ring+1648], %r70;
	st.shared.u32 	[_ZZ50nadaraya_watson_envelope_many_series_one_param_f32E4ring+1652], %r70;
	st.shared.u32 	[_ZZ50nadaraya_watson_envelope_many_series_one_param_f32E4ring+1656], %r70;
	st.shared.u32 	[_ZZ50nadaraya_watson_envelope_many_series_one_param_f32E4ring+1660], %r70;
	st.shared.u32 	[_ZZ50nadaraya_watson_envelope_many_series_one_param_f32E4ring+1664], %r70;
	st.shared.u32 	[_ZZ50nadaraya_watson_envelope_many_series_one_param_f32E4ring+1668], %r70;
	st.shared.u32 	[_ZZ50nadaraya_watson_envelope_many_series_one_param_f32E4ring+1672], %r70;
	st.shared.u32 	[_ZZ50nadaraya_watson_envelope_many_series_one_param_f32E4ring+1676], %r70;
	st.shared.u32 	[_ZZ50nadaraya_watson_envelope_many_series_one_param_f32E4ring+1680], %r70;
	st.shared.u32 	[_ZZ50nadaraya_watson_envelope_many_series_one_param_f32E4ring+1684], %r70;
	st.shared.u32 	[_ZZ50nadaraya_watson_envelope_many_series_one_param_f32E4ring+1688], %r70;
	st.shared.u32 	[_ZZ50nadaraya_watson_envelope_many_series_one_param_f32E4ring+1692], %r70;
	st.shared.u32 	[_ZZ50nadaraya_watson_envelope_many_series_one_param_f32E4ring+1696], %r70;
	st.shared.u32 	[_ZZ50nadaraya_watson_envelope_many_series_one_param_f32E4ring+1700], %r70;
	st.shared.u32 	[_ZZ50nadaraya_watson_envelope_many_series_one_param_f32E4ring+1704], %r70;
	st.shared.u32 	[_ZZ50nadaraya_watson_envelope_many_series_one_param_f32E4ring+1708], %r70;
	st.shared.u32 	[_ZZ50nadaraya_watson_envelope_many_series_one_param_f32E4ring+1712], %r70;
	st.shared.u32 	[_ZZ50nadaraya_watson_envelope_many_series_one_param_f32E4ring+1716], %r70;
	st.shared.u32 	[_ZZ50nadaraya_watson_envelope_many_series_one_param_f32E4ring+1720], %r70;
	st.shared.u32 	[_ZZ50nadaraya_watson_envelope_many_series_one_param_f32E4ring+1724], %r70;
	st.shared.u32 	[_ZZ50nadaraya_watson_envelope_many_series_one_param_f32E4ring+1728], %r70;
	st.shared.u32 	[_ZZ50nadaraya_watson_envelope_many_series_one_param_f32E4ring+1732], %r70;
	st.shared.u32 	[_ZZ50nadaraya_watson_envelope_many_series_one_param_f32E4ring+1736], %r70;
	st.shared.u32 	[_ZZ50nadaraya_watson_envelope_many_series_one_param_f32E4ring+1740], %r70;
	st.shared.u32 	[_ZZ50nadaraya_watson_envelope_many_series_one_param_f32E4ring+1744], %r70;
	st.shared.u32 	[_ZZ50nadaraya_watson_envelope_many_series_one_param_f32E4ring+1748], %r70;
	st.shared.u32 	[_ZZ50nadaraya_watson_envelope_many_series_one_param_f32E4ring+1752], %r70;
	st.shared.u32 	[_ZZ50nadaraya_watson_envelope_many_series_one_param_f32E4ring+1756], %r70;
	st.shared.u32 	[_ZZ50nadaraya_watson_envelope_many_series_one_param_f32E4ring+1760], %r70;
	st.shared.u32 	[_ZZ50nadaraya_watson_envelope_many_series_one_param_f32E4ring+1764], %r70;
	st.shared.u32 	[_ZZ50nadaraya_watson_envelope_many_series_one_param_f32E4ring+1768], %r70;
	st.shared.u32 	[_ZZ50nadaraya_watson_envelope_many_series_one_param_f32E4ring+1772], %r70;
	st.shared.u32 	[_ZZ50nadaraya_watson_envelope_many_series_one_param_f32E4ring+1776], %r70;
	st.shared.u32 	[_ZZ50nadaraya_watson_envelope_many_series_one_param_f32E4ring+1780], %r70;
	st.shared.u32 	[_ZZ50nadaraya_watson_envelope_many_series_one_param_f32E4ring+1784], %r70;
	st.shared.u32 	[_ZZ50nadaraya_watson_envelope_many_series_one_param_f32E4ring+1788], %r70;
	st.shared.u32 	[_ZZ50nadaraya_watson_envelope_many_series_one_param_f32E4ring+1792], %r70;
	st.shared.u32 	[_ZZ50nadaraya_watson_envelope_many_series_one_param_f32E4ring+1796], %r70;
	st.shared.u32 	[_ZZ50nadaraya_watson_envelope_many_series_one_param_f32E4ring+1800], %r70;
	st.shared.u32 	[_ZZ50nadaraya_watson_envelope_many_series_one_param_f32E4ring+1804], %r70;
	st.shared.u32 	[_ZZ50nadaraya_watson_envelope_many_series_one_param_f32E4ring+1808], %r70;
	st.shared.u32 	[_ZZ50nadaraya_watson_envelope_many_series_one_param_f32E4ring+1812], %r70;
	st.shared.u32 	[_ZZ50nadaraya_watson_envelope_many_series_one_param_f32E4ring+1816], %r70;
	st.shared.u32 	[_ZZ50nadaraya_watson_envelope_many_series_one_param_f32E4ring+1820], %r70;
	st.shared.u32 	[_ZZ50nadaraya_watson_envelope_many_series_one_param_f32E4ring+1824], %r70;
	st.shared.u32 	[_ZZ50nadaraya_watson_envelope_many_series_one_param_f32E4ring+1828], %r70;
	st.shared.u32 	[_ZZ50nadaraya_watson_envelope_many_series_one_param_f32E4ring+1832], %r70;
	st.shared.u32 	[_ZZ50nadaraya_watson_envelope_many_series_one_param_f32E4ring+1836], %r70;
	st.shared.u32 	[_ZZ50nadaraya_watson_envelope_many_series_one_param_f32E4ring+1840], %r70;
	st.shared.u32 	[_ZZ50nadaraya_watson_envelope_many_series_one_param_f32E4ring+1844], %r70;
	st.shared.u32 	[_ZZ50nadaraya_watson_envelope_many_series_one_param_f32E4ring+1848], %r70;
	st.shared.u32 	[_ZZ50nadaraya_watson_envelope_many_series_one_param_f32E4ring+1852], %r70;
	st.shared.u32 	[_ZZ50nadaraya_watson_envelope_many_series_one_param_f32E4ring+1856], %r70;
	st.shared.u32 	[_ZZ50nadaraya_watson_envelope_many_series_one_param_f32E4ring+1860], %r70;
	st.shared.u32 	[_ZZ50nadaraya_watson_envelope_many_series_one_param_f32E4ring+1864], %r70;
	st.shared.u32 	[_ZZ50nadaraya_watson_envelope_many_series_one_param_f32E4ring+1868], %r70;
	st.shared.u32 	[_ZZ50nadaraya_watson_envelope_many_series_one_param_f32E4ring+1872], %r70;
	st.shared.u32 	[_ZZ50nadaraya_watson_envelope_many_series_one_param_f32E4ring+1876], %r70;
	st.shared.u32 	[_ZZ50nadaraya_watson_envelope_many_series_one_param_f32E4ring+1880], %r70;
	st.shared.u32 	[_ZZ50nadaraya_watson_envelope_many_series_one_param_f32E4ring+1884], %r70;
	st.shared.u32 	[_ZZ50nadaraya_watson_envelope_many_series_one_param_f32E4ring+1888], %r70;
	st.shared.u32 	[_ZZ50nadaraya_watson_envelope_many_series_one_param_f32E4ring+1892], %r70;
	st.shared.u32 	[_ZZ50nadaraya_watson_envelope_many_series_one_param_f32E4ring+1896], %r70;
	st.shared.u32 	[_ZZ50nadaraya_watson_envelope_many_series_one_param_f32E4ring+1900], %r70;
	st.shared.u32 	[_ZZ50nadaraya_watson_envelope_many_series_one_param_f32E4ring+1904], %r70;
	st.shared.u32 	[_ZZ50nadaraya_watson_envelope_many_series_one_param_f32E4ring+1908], %r70;
	st.shared.u32 	[_ZZ50nadaraya_watson_envelope_many_series_one_param_f32E4ring+1912], %r70;
	st.shared.u32 	[_ZZ50nadaraya_watson_envelope_many_series_one_param_f32E4ring+1916], %r70;
	st.shared.u32 	[_ZZ50nadaraya_watson_envelope_many_series_one_param_f32E4ring+1920], %r70;
	st.shared.u32 	[_ZZ50nadaraya_watson_envelope_many_series_one_param_f32E4ring+1924], %r70;
	st.shared.u32 	[_ZZ50nadaraya_watson_envelope_many_series_one_param_f32E4ring+1928], %r70;
	st.shared.u32 	[_ZZ50nadaraya_watson_envelope_many_series_one_param_f32E4ring+1932], %r70;
	st.shared.u32 	[_ZZ50nadaraya_watson_envelope_many_series_one_param_f32E4ring+1936], %r70;
	st.shared.u32 	[_ZZ50nadaraya_watson_envelope_many_series_one_param_f32E4ring+1940], %r70;
	st.shared.u32 	[_ZZ50nadaraya_watson_envelope_many_series_one_param_f32E4ring+1944], %r70;
	st.shared.u32 	[_ZZ50nadaraya_watson_envelope_many_series_one_param_f32E4ring+1948], %r70;
	st.shared.u32 	[_ZZ50nadaraya_watson_envelope_many_series_one_param_f32E4ring+1952], %r70;
	st.shared.u32 	[_ZZ50nadaraya_watson_envelope_many_series_one_param_f32E4ring+1956], %r70;
	st.shared.u32 	[_ZZ50nadaraya_watson_envelope_many_series_one_param_f32E4ring+1960], %r70;
	st.shared.u32 	[_ZZ50nadaraya_watson_envelope_many_series_one_param_f32E4ring+1964], %r70;
	st.shared.u32 	[_ZZ50nadaraya_watson_envelope_many_series_one_param_f32E4ring+1968], %r70;
	st.shared.u32 	[_ZZ50nadaraya_watson_envelope_many_series_one_param_f32E4ring+1972], %r70;
	st.shared.u32 	[_ZZ50nadaraya_watson_envelope_many_series_one_param_f32E4ring+1976], %r70;
	st.shared.u32 	[_ZZ50nadaraya_watson_envelope_many_series_one_param_f32E4ring+1980], %r70;
	st.shared.u32 	[_ZZ50nadaraya_watson_envelope_many_series_one_param_f32E4ring+1984], %r70;
	st.shared.u32 	[_ZZ50nadaraya_watson_envelope_many_series_one_param_f32E4ring+1988], %r70;
	st.shared.u32 	[_ZZ50nadaraya_watson_envelope_many_series_one_param_f32E4ring+1992], %r70;
$L__BB1_7:
	setp.ne.s32 	%p8, %r5, 0;
	bar.sync 	0;
	setp.gt.s32 	%p9, %r113, %r66;
	or.pred  	%p10, %p8, %p9;
	@%p10 bra 	$L__BB1_47;
	setp.lt.s32 	%p11, %r64, 1;
	@%p11 bra 	$L__BB1_22;
	cvta.to.global.u64 	%rd4, %rd6;
	mov.b32 	%r104, 0;
	mov.f32 	%f106, 0f00000000;
	mov.u32 	%r105, %r104;
	mov.u32 	%r106, %r104;
$L__BB1_10:
	mov.f32 	%f107, 0f00000000;
	mov.b32 	%r107, 0;
	mov.f32 	%f108, %f107;
$L__BB1_11:
	.pragma "nounroll";
	sub.s32 	%r95, %r121, %r107;
	mad.lo.s32 	%r96, %r95, %r65, %r1;
	mul.wide.s32 	%rd31, %r96, 4;
	add.s64 	%rd32, %rd3, %rd31;
	ld.global.nc.f32 	%f4, [%rd32];
	abs.f32 	%f83, %f4;
	setp.nan.f32 	%p44, %f83, %f83;
	mov.f32 	%f109, 0f7FFFFFFF;
	@%p44 bra 	$L__BB1_14;
	mul.wide.u32 	%rd33, %r107, 4;
	add.s64 	%rd34, %rd4, %rd33;
	ld.global.nc.f32 	%f84, [%rd34];
	mul.f32 	%f85, %f4, %f84;
	add.f32 	%f5, %f108, %f85;
	abs.f32 	%f86, %f108;
	abs.f32 	%f87, %f85;
	setp.ltu.f32 	%p45, %f86, %f87;
	sub.f32 	%f88, %f108, %f5;
	add.f32 	%f89, %f85, %f88;
	sub.f32 	%f90, %f85, %f5;
	add.f32 	%f91, %f108, %f90;
	selp.f32 	%f92, %f91, %f89, %p45;
	add.f32 	%f107, %f107, %f92;
	add.s32 	%r107, %r107, 1;
	setp.ne.s32 	%p46, %r107, %r64;
	mov.f32 	%f108, %f5;
	@%p46 bra 	$L__BB1_11;
	add.f32 	%f109, %f5, %f107;
$L__BB1_14:
	mad.lo.s32 	%r16, %r121, %r65, %r1;
	mul.wide.s32 	%rd35, %r16, 4;
	add.s64 	%rd36, %rd3, %rd35;
	ld.global.nc.f32 	%f9, [%rd36];
	abs.f32 	%f10, %f109;
	setp.eq.s32 	%p47, %r105, 499;
	shl.b32 	%r97, %r106, 2;
	mov.u32 	%r98, _ZZ50nadaraya_watson_envelope_many_series_one_param_f32E4ring;
	add.s32 	%r17, %r98, %r97;
	@%p47 bra 	$L__BB1_16;
	add.s32 	%r105, %r105, 1;
	bra.uni 	$L__BB1_17;
$L__BB1_16:
	ld.shared.f32 	%f93, [%r17];
	abs.f32 	%f94, %f93;
	setp.nan.f32 	%p48, %f94, %f94;
	setp.gt.s32 	%p49, %r104, 0;
	sub.f32 	%f95, %f106, %f93;
	and.pred  	%p50, %p48, %p49;
	selp.s32 	%r100, -1, 0, %p50;
	add.s32 	%r104, %r104, %r100;
	selp.f32 	%f106, %f106, %f95, %p48;
	mov.b32 	%r105, 499;
$L__BB1_17:
	sub.f32 	%f96, %f9, %f109;
	abs.f32 	%f97, %f96;
	setp.num.f32 	%p51, %f10, %f10;
	abs.f32 	%f98, %f9;
	setp.num.f32 	%p52, %f98, %f98;
	selp.f32 	%f99, %f97, 0f7FFFFFFF, %p51;
	selp.f32 	%f100, %f99, 0f7FFFFFFF, %p52;
	st.shared.f32 	[%r17], %f100;
	abs.f32 	%f101, %f100;
	setp.nan.f32 	%p53, %f101, %f101;
	add.f32 	%f102, %f100, %f106;
	selp.u32 	%r101, 1, 0, %p53;
	add.s32 	%r104, %r104, %r101;
	selp.f32 	%f106, %f106, %f102, %p53;
	add.s32 	%r23, %r106, 1;
	setp.lt.s32 	%p54, %r121, %r4;
	@%p54 bra 	$L__BB1_21;
	setp.nan.f32 	%p55, %f10, %f10;
	setp.ne.s32 	%p56, %r104, 0;
	mov.f32 	%f111, 0f7FFFFFFF;
	or.pred  	%p57, %p56, %p55;
	mov.f32 	%f112, %f111;
	@%p57 bra 	$L__BB1_20;
	div.rn.f32 	%f104, %f106, 0f43F98000;
	mul.f32 	%f105, %f45, %f104;
	add.f32 	%f111, %f109, %f105;
	sub.f32 	%f112, %f109, %f105;
$L__BB1_20:
	add.s64 	%rd38, %rd2, %rd35;
	st.global.f32 	[%rd38], %f111;
	add.s64 	%rd39, %rd1, %rd35;
	st.global.f32 	[%rd39], %f112;
$L__BB1_21:
	add.s32 	%r121, %r121, 1;
	setp.eq.s32 	%p58, %r121, %r66;
	setp.eq.s32 	%p59, %r23, 499;
	selp.b32 	%r106, 0, %r23, %p59;
	@%p58 bra 	$L__BB1_47;
	bra.uni 	$L__BB1_10;
$L__BB1_22:
	sub.s32 	%r72, %r66, %r113;
	add.s32 	%r26, %r72, 1;
	setp.eq.s32 	%p13, %r66, %r113;
	mov.pred 	%p60, 0;
	mov.b32 	%r114, 0;
	mov.f32 	%f113, 0f00000000;
	mov.u32 	%r123, %r114;
	@%p13 bra 	$L__BB1_40;
	mad.lo.s32 	%r112, %r65, %r113, %r1;
	shl.b32 	%r28, %r65, 1;
	mad.lo.s32 	%r111, %r65, %r121, %r1;
	and.b32  	%r74, %r26, -2;
	neg.s32 	%r110, %r74;
	mov.b32 	%r114, 0;
	mov.f32 	%f113, 0f00000000;
	mul.wide.s32 	%rd21, %r65, 4;
	mov.u32 	%r115, %r114;
$L__BB1_24:
	mul.wide.s32 	%rd17, %r111, 4;
	add.s64 	%rd5, %rd3, %rd17;
	ld.global.nc.f32 	%f48, [%rd5];
	abs.f32 	%f19, %f48;
	setp.ne.s32 	%p14, %r115, 499;
	shl.b32 	%r75, %r123, 2;
	mov.u32 	%r76, _ZZ50nadaraya_watson_envelope_many_series_one_param_f32E4ring;
	add.s32 	%r38, %r76, %r75;
	@%p14 bra 	$L__BB1_26;
	ld.shared.f32 	%f49, [%r38];
	abs.f32 	%f50, %f49;
	setp.nan.f32 	%p15, %f50, %f50;
	setp.gt.s32 	%p16, %r114, 0;
	sub.f32 	%f51, %f113, %f49;
	and.pred  	%p17, %p15, %p16;
	selp.s32 	%r78, -1, 0, %p17;
	add.s32 	%r114, %r114, %r78;
	selp.f32 	%f113, %f113, %f51, %p15;
	mov.b32 	%r117, 499;
	bra.uni 	$L__BB1_27;
$L__BB1_26:
	add.s32 	%r117, %r115, 1;
$L__BB1_27:
	setp.num.f32 	%p18, %f19, %f19;
	selp.f32 	%f52, %f19, 0f7FFFFFFF, %p18;
	st.shared.f32 	[%r38], %f52;
	abs.f32 	%f53, %f52;
	setp.nan.f32 	%p19, %f53, %f53;
	add.f32 	%f54, %f52, %f113;
	selp.u32 	%r79, 1, 0, %p19;
	add.s32 	%r120, %r114, %r79;
	selp.f32 	%f117, %f113, %f54, %p19;
	add.s32 	%r80, %r123, 1;
	setp.eq.s32 	%p20, %r80, 499;
	selp.b32 	%r44, 0, %r80, %p20;
	add.s32 	%r81, %r113, -1;
	setp.lt.s32 	%p21, %r81, %r4;
	@%p21 bra 	$L__BB1_31;
	setp.ne.s32 	%p22, %r120, 0;
	mov.f32 	%f115, 0f7FFFFFFF;
	mov.f32 	%f116, %f115;
	@%p22 bra 	$L__BB1_30;
	div.rn.f32 	%f56, %f117, 0f43F98000;
	mul.f32 	%f57, %f45, %f56;
	add.f32 	%f115, %f57, 0f00000000;
	mov.f32 	%f58, 0f00000000;
	sub.f32 	%f116, %f58, %f57;
$L__BB1_30:
	add.s64 	%rd19, %rd2, %rd17;
	st.global.f32 	[%rd19], %f115;
	add.s64 	%rd20, %rd1, %rd17;
	st.global.f32 	[%rd20], %f116;
$L__BB1_31:
	add.s64 	%rd22, %rd5, %rd21;
	ld.global.nc.f32 	%f59, [%rd22];
	abs.f32 	%f27, %f59;
	setp.eq.s32 	%p23, %r117, 499;
	shl.b32 	%r82, %r44, 2;
	mov.u32 	%r83, _ZZ50nadaraya_watson_envelope_many_series_one_param_f32E4ring;
	add.s32 	%r45, %r83, %r82;
	@%p23 bra 	$L__BB1_33;
	add.s32 	%r115, %r117, 1;
	bra.uni 	$L__BB1_34;
$L__BB1_33:
	ld.shared.f32 	%f60, [%r45];
	abs.f32 	%f61, %f60;
	setp.nan.f32 	%p24, %f61, %f61;
	setp.gt.s32 	%p25, %r120, 0;
	sub.f32 	%f62, %f117, %f60;
	and.pred  	%p26, %p24, %p25;
	selp.s32 	%r85, -1, 0, %p26;
	add.s32 	%r120, %r120, %r85;
	selp.f32 	%f117, %f117, %f62, %p24;
	mov.b32 	%r115, 499;
$L__BB1_34:
	setp.num.f32 	%p27, %f27, %f27;
	selp.f32 	%f63, %f27, 0f7FFFFFFF, %p27;
	st.shared.f32 	[%r45], %f63;
	abs.f32 	%f64, %f63;
	setp.nan.f32 	%p28, %f64, %f64;
	add.f32 	%f65, %f63, %f117;
	selp.u32 	%r86, 1, 0, %p28;
	add.s32 	%r114, %r120, %r86;
	selp.f32 	%f113, %f117, %f65, %p28;
	add.s32 	%r87, %r44, 1;
	setp.eq.s32 	%p29, %r87, 499;
	selp.b32 	%r123, 0, %r87, %p29;
	setp.lt.s32 	%p30, %r113, %r4;
	@%p30 bra 	$L__BB1_38;
	setp.ne.s32 	%p31, %r114, 0;
	mov.f32 	%f118, 0f7FFFFFFF;
	mov.f32 	%f119, %f118;
	@%p31 bra 	$L__BB1_37;
	div.rn.f32 	%f67, %f113, 0f43F98000;
	mul.f32 	%f68, %f45, %f67;
	add.f32 	%f118, %f68, 0f00000000;
	mov.f32 	%f69, 0f00000000;
	sub.f32 	%f119, %f69, %f68;
$L__BB1_37:
	mul.wide.s32 	%rd23, %r112, 4;
	add.s64 	%rd24, %rd2, %rd23;
	st.global.f32 	[%rd24], %f118;
	add.s64 	%rd25, %rd1, %rd23;
	st.global.f32 	[%rd25], %f119;
$L__BB1_38:
	add.s32 	%r113, %r113, 2;
	add.s32 	%r112, %r112, %r28;
	add.s32 	%r111, %r111, %r28;
	add.s32 	%r110, %r110, 2;
	setp.ne.s32 	%p32, %r110, 0;
	@%p32 bra 	$L__BB1_24;
	setp.eq.s32 	%p60, %r115, 499;
	add.s32 	%r121, %r113, -1;
$L__BB1_40:
	and.b32  	%r88, %r26, 1;
	setp.eq.b32 	%p33, %r88, 1;
	not.pred 	%p34, %p33;
	@%p34 bra 	$L__BB1_47;
	mad.lo.s32 	%r60, %r121, %r65, %r1;
	mul.wide.s32 	%rd26, %r60, 4;
	add.s64 	%rd27, %rd3, %rd26;
	ld.global.nc.f32 	%f70, [%rd27];
	abs.f32 	%f36, %f70;
	shl.b32 	%r89, %r123, 2;
	mov.u32 	%r90, _ZZ50nadaraya_watson_envelope_many_series_one_param_f32E4ring;
	add.s32 	%r61, %r90, %r89;
	not.pred 	%p35, %p60;
	@%p35 bra 	$L__BB1_43;
	ld.shared.f32 	%f71, [%r61];
	abs.f32 	%f72, %f71;
	setp.nan.f32 	%p36, %f72, %f72;
	setp.gt.s32 	%p37, %r114, 0;
	sub.f32 	%f73, %f113, %f71;
	and.pred  	%p38, %p36, %p37;
	selp.s32 	%r91, -1, 0, %p38;
	add.s32 	%r114, %r114, %r91;
	selp.f32 	%f113, %f113, %f73, %p36;
$L__BB1_43:
	setp.num.f32 	%p39, %f36, %f36;
	selp.f32 	%f74, %f36, 0f7FFFFFFF, %p39;
	st.shared.f32 	[%r61], %f74;
	abs.f32 	%f39, %f74;
	setp.nan.f32 	%p40, %f39, %f39;
	add.f32 	%f75, %f74, %f113;
	selp.f32 	%f40, %f113, %f75, %p40;
	setp.lt.s32 	%p41, %r121, %r4;
	@%p41 bra 	$L__BB1_47;
	setp.nan.f32 	%p42, %f39, %f39;
	selp.s32 	%r92, -1, 0, %p42;
	setp.ne.s32 	%p43, %r114, %r92;
	mov.f32 	%f122, 0f7FFFFFFF;
	mov.f32 	%f123, %f122;
	@%p43 bra 	$L__BB1_46;
	div.rn.f32 	%f77, %f40, 0f43F98000;
	mul.f32 	%f78, %f45, %f77;
	add.f32 	%f122, %f78, 0f00000000;
	mov.f32 	%f79, 0f00000000;
	sub.f32 	%f123, %f79, %f78;
$L__BB1_46:
	add.s64 	%rd29, %rd2, %rd26;
	st.global.f32 	[%rd29], %f122;
	add.s64 	%rd30, %rd1, %rd26;
	st.global.f32 	[%rd30], %f123;
$L__BB1_47:
	ret;

}


// ===== COMPILED SASS (sm_100) =====

	.target	sm_100

	.elftype	@"ET_EXEC"


//--------------------- .note.nv.tkinfo           --------------------------
	.section	.note.nv.tkinfo,"",@"SHT_NOTE"
	.sectionflags	@"SHF_NOTE_NV_TKINFO"
	.tkinfo
        /*0018*/ 	.word	0x00000002
        /*0030*/ 	.string	""
        /*0030*/ 	.string	"ptxas"
        /*0030*/ 	.string	"Cuda compilation tools, release 13.0, V13.0.88"
        /*0030*/ 	.string	"Build cuda_13.0.r13.0/compiler.36424714_0"
        /*0030*/ 	.string	"-arch sm_100 -m 64 "



//--------------------- .note.nv.cuinfo           --------------------------
	.section	.note.nv.cuinfo,"",@"SHT_NOTE"
	.sectionflags	@"SHF_NOTE_NV_CUINFO"
        /*0018*/ 	.short	0x0002
        /*001a*/ 	.short	0x0064
        /*001c*/ 	.short	0x0082
	.zero		2


//--------------------- .nv.info                  --------------------------
	.section	.nv.info,"",@"SHT_CUDA_INFO"
	.align	4


	//----- nvinfo : EIATTR_REGCOUNT
	.align		4
        /*0000*/ 	.byte	0x04, 0x2f
        /*0002*/ 	.short	(.L_1 - .L_0)
	.align		4
.L_0:
        /*0004*/ 	.word	index@(nadaraya_watson_envelope_batch_f32)
        /*0008*/ 	.word	0x00000020


	//----- nvinfo : EIATTR_FRAME_SIZE
	.align		4
.L_1:
        /*000c*/ 	.byte	0x04, 0x11
        /*000e*/ 	.short	(.L_3 - .L_2)
	.align		4
.L_2:
        /*0010*/ 	.word	index@($__internal_1_$__cuda_sm3x_div_rn_noftz_f32_slowpath)
        /*0014*/ 	.word	0x00000000


	//----- nvinfo : EIATTR_FRAME_SIZE
	.align		4
.L_3:
        /*0018*/ 	.byte	0x04, 0x11
        /*001a*/ 	.short	(.L_5 - .L_4)
	.align		4
.L_4:
        /*001c*/ 	.word	index@(nadaraya_watson_envelope_batch_f32)
        /*0020*/ 	.word	0x00000000


	//----- nvinfo : EIATTR_REGCOUNT
	.align		4
.L_5:
        /*0024*/ 	.byte	0x04, 0x2f
        /*0026*/ 	.short	(.L_7 - .L_6)
	.align		4
.L_6:
        /*0028*/ 	.word	index@(nadaraya_watson_envelope_many_series_one_param_f32)
        /*002c*/ 	.word	0x00000024


	//----- nvinfo : EIATTR_FRAME_SIZE
	.align		4
.L_7:
        /*0030*/ 	.byte	0x04, 0x11
        /*0032*/ 	.short	(.L_9 - .L_8)
	.align		4
.L_8:
        /*0034*/ 	.word	index@($__internal_0_$__cuda_sm3x_div_rn_noftz_f32_slowpath)
        /*0038*/ 	.word	0x00000000


	//----- nvinfo : EIATTR_FRAME_SIZE
	.align		4
.L_9:
        /*003c*/ 	.byte	0x04, 0x11
        /*003e*/ 	.short	(.L_11 - .L_10)
	.align		4
.L_10:
        /*0040*/ 	.word	index@(nadaraya_watson_envelope_many_series_one_param_f32)
        /*0044*/ 	.word	0x00000000


	//----- nvinfo : EIATTR_MIN_STACK_SIZE
	.align		4
.L_11:
        /*0048*/ 	.byte	0x04, 0x12
        /*004a*/ 	.short	(.L_13 - .L_12)
	.align		4
.L_12:
        /*004c*/ 	.word	index@(nadaraya_watson_envelope_many_series_one_param_f32)
        /*0050*/ 	.word	0x00000000


	//----- nvinfo : EIATTR_MIN_STACK_SIZE
	.align		4
.L_13:
        /*0054*/ 	.byte	0x04, 0x12
        /*0056*/ 	.short	(.L_15 - .L_14)
	.align		4
.L_14:
        /*0058*/ 	.word	index@(nadaraya_watson_envelope_batch_f32)
        /*005c*/ 	.word	0x00000000
.L_15:


//--------------------- .nv.compat                --------------------------
	.section	.nv.compat,"",@"SHT_CUDA_COMPAT_INFO"
	.align	4
        /*0000*/ 	.byte	0x02, 0x09, 0x00, 0x00, 0x02, 0x02, 0x01, 0x00, 0x02, 0x05, 0x05, 0x00, 0x03, 0x07, 0x01, 0x01
        /*0010*/ 	.byte	0x02, 0x03, 0x00, 0x00, 0x02, 0x06, 0x01, 0x00, 0x04, 0x0b, 0x08, 0x00, 0x01, 0x00, 0x00, 0x00
        /*0020*/ 	.byte	0x00, 0x00, 0x00, 0x00


//--------------------- .nv.info.nadaraya_watson_envelope_many_series_one_param_f32 --------------------------
	.section	.nv.info.nadaraya_watson_envelope_many_series_one_param_f32,"",@"SHT_CUDA_INFO"
	.sectionflags	@""
	.align	4


	//----- nvinfo : EIATTR_CUDA_API_VERSION
	.align		4
        /*0000*/ 	.byte	0x04, 0x37
        /*0002*/ 	.short	(.L_17 - .L_16)
.L_16:
        /*0004*/ 	.word	0x00000082


	//----- nvinfo : EIATTR_KPARAM_INFO
	.align		4
.L_17:
        /*0008*/ 	.byte	0x04, 0x17
        /*000a*/ 	.short	(.L_19 - .L_18)
.L_18:
        /*000c*/ 	.word	0x00000000
        /*0010*/ 	.short	0x0008
        /*0012*/ 	.short	0x0030
        /*0014*/ 	.byte	0x00, 0xf5, 0x21, 0x00


	//----- nvinfo : EIATTR_KPARAM_INFO
	.align		4
.L_19:
        /*0018*/ 	.byte	0x04, 0x17
        /*001a*/ 	.short	(.L_21 - .L_20)
.L_20:
        /*001c*/ 	.word	0x00000000
        /*0020*/ 	.short	0x0007
        /*0022*/ 	.short	0x0028
        /*0024*/ 	.byte	0x00, 0xf5, 0x21, 0x00


	//----- nvinfo : EIATTR_KPARAM_INFO
	.align		4
.L_21:
        /*0028*/ 	.byte	0x04, 0x17
        /*002a*/ 	.short	(.L_23 - .L_22)
.L_22:
        /*002c*/ 	.word	0x00000000
        /*0030*/ 	.short	0x0006
        /*0032*/ 	.short	0x0020
        /*0034*/ 	.byte	0x00, 0xf5, 0x21, 0x00


	//----- nvinfo : EIATTR_KPARAM_INFO
	.align		4
.L_23:
        /*0038*/ 	.byte	0x04, 0x17
        /*003a*/ 	.short	(.L_25 - .L_24)
.L_24:
        /*003c*/ 	.word	0x00000000
        /*0040*/ 	.short	0x0005
        /*0042*/ 	.short	0x001c
        /*0044*/ 	.byte	0x00, 0xf0, 0x11, 0x00


	//----- nvinfo : EIATTR_KPARAM_INFO
	.align		4
.L_25:
        /*0048*/ 	.byte	0x04, 0x17
        /*004a*/ 	.short	(.L_27 - .L_26)
.L_26:
        /*004c*/ 	.word	0x00000000
        /*0050*/ 	.short	0x0004
        /*0052*/ 	.short	0x0018
        /*0054*/ 	.byte	0x00, 0xf0, 0x11, 0x00


	//----- nvinfo : EIATTR_KPARAM_INFO
	.align		4
.L_27:
        /*0058*/ 	.byte	0x04, 0x17
        /*005a*/ 	.short	(.L_29 - .L_28)
.L_28:
        /*005c*/ 	.word	0x00000000
        /*0060*/ 	.short	0x0003
        /*0062*/ 	.short	0x0014
        /*0064*/ 	.byte	0x00, 0xf0, 0x11, 0x00


	//----- nvinfo : EIATTR_KPARAM_INFO
	.align		4
.L_29:
        /*0068*/ 	.byte	0x04, 0x17
        /*006a*/ 	.short	(.L_31 - .L_30)
.L_30:
        /*006c*/ 	.word	0x00000000
        /*0070*/ 	.short	0x0002
        /*0072*/ 	.short	0x0010
        /*0074*/ 	.byte	0x00, 0xf0, 0x11, 0x00


	//----- nvinfo : EIATTR_KPARAM_INFO
	.align		4
.L_31:
        /*0078*/ 	.byte	0x04, 0x17
        /*007a*/ 	.short	(.L_33 - .L_32)
.L_32:
        /*007c*/ 	.word	0x00000000
        /*0080*/ 	.short	0x0001
        /*0082*/ 	.short	0x0008
        /*0084*/ 	.byte	0x00, 0xf5, 0x21, 0x00


	//----- nvinfo : EIATTR_KPARAM_INFO
	.align		4
.L_33:
        /*0088*/ 	.byte	0x04, 0x17
        /*008a*/ 	.short	(.L_35 - .L_34)
.L_34:
        /*008c*/ 	.word	0x00000000
        /*0090*/ 	.short	0x0000
        /*0092*/ 	.short	0x0000
        /*0094*/ 	.byte	0x00, 0xf5, 0x21, 0x00


	//----- nvinfo : EIATTR_SPARSE_MMA_MASK
	.align		4
.L_35:
        /*0098*/ 	.byte	0x03, 0x50
        /*009a*/ 	.short	0x0000


	//----- nvinfo : EIATTR_MAXREG_COUNT
	.align		4
        /*009c*/ 	.byte	0x03, 0x1b
        /*009e*/ 	.short	0x00ff


	//----- nvinfo : EIATTR_NUM_BARRIERS
	.align		4
        /*00a0*/ 	.byte	0x02, 0x4c
        /*00a2*/ 	.byte	0x01
	.zero		1


	//----- nvinfo : EIATTR_MERCURY_ISA_VERSION
	.align		4
        /*00a4*/ 	.byte	0x03, 0x5f
        /*00a6*/ 	.short	0x0101


	//----- nvinfo : EIATTR_VRC_CTA_INIT_COUNT
	.align		4
        /*00a8*/ 	.byte	0x02, 0x4a
	.zero		1
	.zero		1


	//----- nvinfo : EIATTR_EXIT_INSTR_OFFSETS
	.align		4
        /*00ac*/ 	.byte	0x04, 0x1c
        /*00ae*/ 	.short	(.L_37 - .L_36)


	//   ....[0]....
.L_36:
        /*00b0*/ 	.word	0x00000050


	//   ....[1]....
        /*00b4*/ 	.word	0x00000230


	//   ....[2]....
        /*00b8*/ 	.word	0x00000b00


	//   ....[3]....
        /*00bc*/ 	.word	0x00001130


	//   ....[4]....
        /*00c0*/ 	.word	0x000019a0


	//   ....[5]....
        /*00c4*/ 	.word	0x00001b20


	//   ....[6]....
        /*00c8*/ 	.word	0x00001cc0


	//----- nvinfo : EIATTR_CRS_STACK_SIZE
	.align		4
.L_37:
        /*00cc*/ 	.byte	0x04, 0x1e
        /*00ce*/ 	.short	(.L_39 - .L_38)
.L_38:
        /*00d0*/ 	.word	0x00000000


	//----- nvinfo : EIATTR_CBANK_PARAM_SIZE
	.align		4
.L_39:
        /*00d4*/ 	.byte	0x03, 0x19
        /*00d6*/ 	.short	0x0038


	//----- nvinfo : EIATTR_PARAM_CBANK
	.align		4
        /*00d8*/ 	.byte	0x04, 0x0a
        /*00da*/ 	.short	(.L_41 - .L_40)
	.align		4
.L_40:
        /*00dc*/ 	.word	index@(.nv.constant0.nadaraya_watson_envelope_many_series_one_param_f32)
        /*00e0*/ 	.short	0x0380
        /*00e2*/ 	.short	0x0038


	//----- nvinfo : EIATTR_SW_WAR
	.align		4
.L_41:
        /*00e4*/ 	.byte	0x04, 0x36
        /*00e6*/ 	.short	(.L_43 - .L_42)
.L_42:
        /*00e8*/ 	.word	0x00000008
.L_43:


//--------------------- .nv.info.nadaraya_watson_envelope_batch_f32 --------------------------
	.section	.nv.info.nadaraya_watson_envelope_batch_f32,"",@"SHT_CUDA_INFO"
	.sectionflags	@""
	.align	4


	//----- nvinfo : EIATTR_CUDA_API_VERSION
	.align		4
        /*0000*/ 	.byte	0x04, 0x37
        /*0002*/ 	.short	(.L_45 - .L_44)
.L_44:
        /*0004*/ 	.word	0x00000082


	//----- nvinfo : EIATTR_KPARAM_INFO
	.align		4
.L_45:
        /*0008*/ 	.byte	0x04, 0x17
        /*000a*/ 	.short	(.L_47 - .L_46)
.L_46:
        /*000c*/ 	.word	0x00000000
        /*0010*/ 	.short	0x0009
        /*0012*/ 	.short	0x0038
        /*0014*/ 	.byte	0x00, 0xf5, 0x21, 0x00


	//----- nvinfo : EIATTR_KPARAM_INFO
	.align		4
.L_47:
        /*0018*/ 	.byte	0x04, 0x17
        /*001a*/ 	.short	(.L_49 - .L_48)
.L_48:
        /*001c*/ 	.word	0x00000000
        /*0020*/ 	.short	0x0008
        /*0022*/ 	.short	0x0030
        /*0024*/ 	.byte	0x00, 0xf5, 0x21, 0x00


	//----- nvinfo : EIATTR_KPARAM_INFO
	.align		4
.L_49:
        /*0028*/ 	.byte	0x04, 0x17
        /*002a*/ 	.short	(.L_51 - .L_50)
.L_50:
        /*002c*/ 	.word	0x00000000
        /*0030*/ 	.short	0x0007
        /*0032*/ 	.short	0x002c
        /*0034*/ 	.byte	0x00, 0xf0, 0x11, 0x00


	//----- nvinfo : EIATTR_KPARAM_INFO
	.align		4
.L_51:
        /*0038*/ 	.byte	0x04, 0x17
        /*003a*/ 	.short	(.L_53 - .L_52)
.L_52:
        /*003c*/ 	.word	0x00000000
        /*0040*/ 	.short	0x0006
        /*0042*/ 	.short	0x0028
        /*0044*/ 	.byte	0x00, 0xf0, 0x11, 0x00


	//----- nvinfo : EIATTR_KPARAM_INFO
	.align		4
.L_53:
        /*0048*/ 	.byte	0x04, 0x17
        /*004a*/ 	.short	(.L_55 - .L_54)
.L_54:
        /*004c*/ 	.word	0x00000000
        /*0050*/ 	.short	0x0005
        /*0052*/ 	.short	0x0024
        /*0054*/ 	.byte	0x00, 0xf0, 0x11, 0x00


	//----- nvinfo : EIATTR_KPARAM_INFO
	.align		4
.L_55:
        /*0058*/ 	.byte	0x04, 0x17
        /*005a*/ 	.short	(.L_57 - .L_56)
.L_56:
        /*005c*/ 	.word	0x00000000
        /*0060*/ 	.short	0x0004
        /*0062*/ 	.short	0x0020
        /*0064*/ 	.byte	0x00, 0xf0, 0x11, 0x00


	//----- nvinfo : EIATTR_KPARAM_INFO
	.align		4
.L_57:
        /*0068*/ 	.byte	0x04, 0x17
        /*006a*/ 	.short	(.L_59 - .L_58)
.L_58:
        /*006c*/ 	.word	0x00000000
        /*0070*/ 	.short	0x0003
        /*0072*/ 	.short	0x0018
        /*0074*/ 	.byte	0x00, 0xf5, 0x21, 0x00


	//----- nvinfo : EIATTR_KPARAM_INFO
	.align		4
.L_59:
        /*0078*/ 	.byte	0x04, 0x17
        /*007a*/ 	.short	(.L_61 - .L_60)
.L_60:
        /*007c*/ 	.word	0x00000000
        /*0080*/ 	.short	0x0002
        /*0082*/ 	.short	0x0010
        /*0084*/ 	.byte	0x00, 0xf5, 0x21, 0x00


	//----- nvinfo : EIATTR_KPARAM_INFO
	.align		4
.L_61:
        /*0088*/ 	.byte	0x04, 0x17
        /*008a*/ 	.short	(.L_63 - .L_62)
.L_62:
        /*008c*/ 	.word	0x00000000
        /*0090*/ 	.short	0x0001
        /*0092*/ 	.short	0x0008
        /*0094*/ 	.byte	0x00, 0xf5, 0x21, 0x00


	//----- nvinfo : EIATTR_KPARAM_INFO
	.align		4
.L_63:
        /*0098*/ 	.byte	0x04, 0x17
        /*009a*/ 	.short	(.L_65 - .L_64)
.L_64:
        /*009c*/ 	.word	0x00000000
        /*00a0*/ 	.short	0x0000
        /*00a2*/ 	.short	0x0000
        /*00a4*/ 	.byte	0x00, 0xf5, 0x21, 0x00


	//----- nvinfo : EIATTR_SPARSE_MMA_MASK
	.align		4
.L_65:
        /*00a8*/ 	.byte	0x03, 0x50
        /*00aa*/ 	.short	0x0000


	//----- nvinfo : EIATTR_MAXREG_COUNT
	.align		4
        /*00ac*/ 	.byte	0x03, 0x1b
        /*00ae*/ 	.short	0x00ff


	//----- nvinfo : EIATTR_NUM_BARRIERS
	.align		4
        /*00b0*/ 	.byte	0x02, 0x4c
        /*00b2*/ 	.byte	0x01
	.zero		1


	//----- nvinfo : EIATTR_MERCURY_ISA_VERSION
	.align		4
        /*00b4*/ 	.byte	0x03, 0x5f
        /*00b6*/ 	.short	0x0101


	//----- nvinfo : EIATTR_COOP_GROUP_MASK_REGIDS
	.align		4
        /*00b8*/ 	.byte	0x04, 0x29
        /*00ba*/ 	.short	(.L_67 - .L_66)


	//   ....[0]....
.L_66:
        /*00bc*/ 	.word	0x05000004


	//   ....[1]....
        /*00c0*/ 	.word	0x05000004


	//   ....[2]....
        /*00c4*/ 	.word	0x05000004


	//   ....[3]....
        /*00c8*/ 	.word	0x05000004


	//   ....[4]....
        /*00cc*/ 	.word	0x05000004


	//   ....[5]....
        /*00d0*/ 	.word	0x05000004


	//   ....[6]....
        /*00d4*/ 	.word	0x05000004


	//   ....[7]....
        /*00d8*/ 	.word	0x05000004


	//   ....[8]....
        /*00dc*/ 	.word	0x05000004


	//   ....[9]....
        /*00e0*/ 	.word	0x05000004


	//   ....[10]....
        /*00e4*/ 	.word	0x05000004


	//   ....[11]....
        /*00e8*/ 	.word	0x05000004


	//   ....[12]....
        /*00ec*/ 	.word	0x05000004


	//   ....[13]....
        /*00f0*/ 	.word	0x05000004


	//   ....[14]....
        /*00f4*/ 	.word	0x05000004


	//   ....[15]....
        /*00f8*/ 	.word	0x05000004


	//   ....[16]....
        /*00fc*/ 	.word	0x05000004


	//   ....[17]....
        /*0100*/ 	.word	0x05000004


	//   ....[18]....
        /*0104*/ 	.word	0x05000004


	//   ....[19]....
        /*0108*/ 	.word	0x05000004


	//   ....[20]....
        /*010c*/ 	.word	0x05000004


	//   ....[21]....
        /*0110*/ 	.word	0x05000004


	//   ....[22]....
        /*0114*/ 	.word	0x05000004


	//   ....[23]....
        /*0118*/ 	.word	0x05000004


	//   ....[24]....
        /*011c*/ 	.word	0x05000004


	//   ....[25]....
        /*0120*/ 	.word	0x05000004


	//   ....[26]....
        /*0124*/ 	.word	0x05000004


	//   ....[27]....
        /*0128*/ 	.word	0x05000004


	//   ....[28]....
        /*012c*/ 	.word	0x05000004


	//   ....[29]....
        /*0130*/ 	.word	0x05000004


	//----- nvinfo : EIATTR_COOP_GROUP_INSTR_OFFSETS
	.align		4
.L_67:
        /*0134*/ 	.byte	0x04, 0x28
        /*0136*/ 	.short	(.L_69 - .L_68)


	//   ....[0]....
.L_68:
        /*0138*/ 	.word	0x00001a40


	//   ....[1]....
        /*013c*/ 	.word	0x00001a50


	//   ....[2]....
        /*0140*/ 	.word	0x00001b30


	//   ....[3]....
        /*0144*/ 	.word	0x00001b50


	//   ....[4]....
        /*0148*/ 	.word	0x00001bf0


	//   ....[5]....
        /*014c*/ 	.word	0x00001c50


	//   ....[6]....
        /*0150*/ 	.word	0x00001d00


	//   ....[7]....
        /*0154*/ 	.word	0x00001d50


	//   ....[8]....
        /*0158*/ 	.word	0x00001e00


	//   ....[9]....
        /*015c*/ 	.word	0x00001e50


	//   ....[10]....
        /*0160*/ 	.word	0x000020a0


	//   ....[11]....
        /*0164*/ 	.word	0x000020b0


	//   ....[12]....
        /*0168*/ 	.word	0x00002190


	//   ....[13]....
        /*016c*/ 	.word	0x000021b0


	//   ....[14]....
        /*0170*/ 	.word	0x00002280


	//   ....[15]....
        /*0174*/ 	.word	0x000022b0


	//   ....[16]....
        /*0178*/ 	.word	0x00002350


	//   ....[17]....
        /*017c*/ 	.word	0x000023b0


	//   ....[18]....
        /*0180*/ 	.word	0x00002490


	//   ....[19]....
        /*0184*/ 	.word	0x000024b0


	//   ....[20]....
        /*0188*/ 	.word	0x00002cb0


	//   ....[21]....
        /*018c*/ 	.word	0x00002d60


	//   ....[22]....
        /*0190*/ 	.word	0x00002e20


	//   ....[23]....
        /*0194*/ 	.word	0x00002ed0


	//   ....[24]....
        /*0198*/ 	.word	0x00002fa0


	//   ....[25]....
        /*019c*/ 	.word	0x00003050


	//   ....[26]....
        /*01a0*/ 	.word	0x00003120


	//   ....[27]....
        /*01a4*/ 	.word	0x000031d0


	//   ....[28]....
        /*01a8*/ 	.word	0x000032a0


	//   ....[29]....
        /*01ac*/ 	.word	0x00003300


	//----- nvinfo : EIATTR_VRC_CTA_INIT_COUNT
	.align		4
.L_69:
        /*01b0*/ 	.byte	0x02, 0x4a
	.zero		1
	.zero		1


	//----- nvinfo : EIATTR_EXIT_INSTR_OFFSETS
	.align		4
        /*01b4*/ 	.byte	0x04, 0x1c
        /*01b6*/ 	.short	(.L_71 - .L_70)


	//   ....[0]....
.L_70:
        /*01b8*/ 	.word	0x00000040


	//   ....[1]....
        /*01bc*/ 	.word	0x000000f0


	//   ....[2]....
        /*01c0*/ 	.word	0x000002e0


	//   ....[3]....
        /*01c4*/ 	.word	0x00000cf0


	//   ....[4]....
        /*01c8*/ 	.word	0x00002c70


	//----- nvinfo : EIATTR_CRS_STACK_SIZE
	.align		4
.L_71:
        /*01cc*/ 	.byte	0x04, 0x1e
        /*01ce*/ 	.short	(.L_73 - .L_72)
.L_72:
        /*01d0*/ 	.word	0x00000000


	//----- nvinfo : EIATTR_CBANK_PARAM_SIZE
	.align		4
.L_73:
        /*01d4*/ 	.byte	0x03, 0x19
        /*01d6*/ 	.short	0x0040


	//----- nvinfo : EIATTR_PARAM_CBANK
	.align		4
        /*01d8*/ 	.byte	0x04, 0x0a
        /*01da*/ 	.short	(.L_75 - .L_74)
	.align		4
.L_74:
        /*01dc*/ 	.word	index@(.nv.constant0.nadaraya_watson_envelope_batch_f32)
        /*01e0*/ 	.short	0x0380
        /*01e2*/ 	.short	0x0040


	//----- nvinfo : EIATTR_SW_WAR
	.align		4
.L_75:
        /*01e4*/ 	.byte	0x04, 0x36
        /*01e6*/ 	.short	(.L_77 - .L_76)
.L_76:
        /*01e8*/ 	.word	0x00000008
.L_77:


//--------------------- .nv.callgraph             --------------------------
	.section	.nv.callgraph,"",@"SHT_CUDA_CALLGRAPH"
	.align	4
	.sectionentsize	8
	.align		4
        /*0000*/ 	.word	0x00000000
	.align		4
        /*0004*/ 	.word	0xffffffff
	.align		4
        /*0008*/ 	.word	0x00000000
	.align		4
        /*000c*/ 	.word	0xfffffffe
	.align		4
        /*0010*/ 	.word	0x00000000
	.align		4
        /*0014*/ 	.word	0xfffffffd
	.align		4
        /*0018*/ 	.word	0x00000000
	.align		4
        /*001c*/ 	.word	0xfffffffc


//--------------------- .text.nadaraya_watson_envelope_many_series_one_param_f32 --------------------------
	.section	.text.nadaraya_watson_envelope_many_series_one_param_f32,"ax",@progbits
	.align	128
        .global         nadaraya_watson_envelope_many_series_one_param_f32
        .type           nadaraya_watson_envelope_many_series_one_param_f32,@function
        .size           nadaraya_watson_envelope_many_series_one_param_f32,(.L_x_96 - nadaraya_watson_envelope_many_series_one_param_f32)
        .other          nadaraya_watson_envelope_many_series_one_param_f32,@"STO_CUDA_ENTRY STV_DEFAULT"
nadaraya_watson_envelope_many_series_one_param_f32:
.text.nadaraya_watson_envelope_many_series_one_param_f32:
[----:B------:R-:W-:Y:S01]  /*0000*/  LDC R1, c[0x0][0x37c] ;  /* 0x0000df00ff017b82 */ /* 0x000fe20000000800 */
[----:B------:R-:W0:Y:S01]  /*0010*/  S2R R19, SR_CTAID.Y ;  /* 0x0000000000137919 */ /* 0x000e220000002600 */
[----:B------:R-:W1:Y:S02]  /*0020*/  LDCU UR4, c[0x0][0x398] ;  /* 0x00007300ff0477ac */ /* 0x000e640008000800 */
[----:B-1----:R-:W-:-:S05]  /*0030*/  IMAD.U32 R0, RZ, RZ, UR4 ;  /* 0x00000004ff007e24 */ /* 0x002fca000f8e00ff */
[----:B0-----:R-:W-:-:S13]  /*0040*/  ISETP.GE.AND P0, PT, R19, R0, PT ;  /* 0x000000001300720c */ /* 0x001fda0003f06270 */
[----:B------:R-:W-:Y:S05]  /*0050*/  @P0 EXIT ;  /* 0x000000000000094d */ /* 0x000fea0003800000 */
[----:B------:R-:W0:Y:S01]  /*0060*/  LDC.64 R2, c[0x0][0x3a0] ;  /* 0x0000e800ff027b82 */ /* 0x000e220000000a00 */
[----:B------:R-:W1:Y:S01]  /*0070*/  LDCU.64 UR8, c[0x0][0x358] ;  /* 0x00006b00ff0877ac */ /* 0x000e620008000a00 */
[----:B------:R-:W2:Y:S06]  /*0080*/  S2R R15, SR_TID.X ;  /* 0x00000000000f7919 */ /* 0x000eac0000002100 */
[----:B------:R-:W3:Y:S08]  /*0090*/  LDC R17, c[0x0][0x390] ;  /* 0x0000e400ff117b82 */ /* 0x000ef00000000800 */
[----:B------:R-:W4:Y:S01]  /*00a0*/  LDC R21, c[0x0][0x39c] ;  /* 0x0000e700ff157b82 */ /* 0x000f220000000800 */
[----:B0-----:R-:W-:-:S06]  /*00b0*/  IMAD.WIDE.U32 R2, R19, 0x4, R2 ;  /* 0x0000000413027825 */ /* 0x001fcc00078e0002 */
[----:B-1----:R-:W3:Y:S01]  /*00c0*/  LDG.E.CONSTANT R2, desc[UR8][R2.64] ;  /* 0x0000000802027981 */ /* 0x002ee2000c1e9900 */
[----:B------:R-:W-:Y:S01]  /*00d0*/  BSSY.RECONVERGENT B0, `(.L_x_0) ;  /* 0x0000014000007945 */ /* 0x000fe20003800200 */
[----:B---3--:R-:W-:-:S04]  /*00e0*/  IMAD.IADD R18, R2, 0x1, R17 ;  /* 0x0000000102127824 */ /* 0x008fc800078e0211 */
[----:B------:R-:W-:-:S05]  /*00f0*/  VIADD R11, R18, 0x1f1 ;  /* 0x000001f1120b7836 */ /* 0x000fca0000000000 */
[CC--:B----4-:R-:W-:Y:S02]  /*0100*/  VIMNMX R10, PT, PT, R11.reuse, R21.reuse, PT ;  /* 0x000000150b0a7248 */ /* 0x0d0fe40003fe0100 */
[----:B------:R-:W-:Y:S02]  /*0110*/  ISETP.GE.AND P1, PT, R11, R21, PT ;  /* 0x000000150b00720c */ /* 0x000fe40003f26270 */
[----:B--2---:R-:W-:-:S13]  /*0120*/  ISETP.GE.AND P0, PT, R15, R10, PT ;  /* 0x0000000a0f00720c */ /* 0x004fda0003f06270 */
[----:B------:R-:W-:Y:S05]  /*0130*/  @P0 BRA `(.L_x_1) ;  /* 0x0000000000340947 */ /* 0x000fea0003800000 */
[----:B------:R-:W0:Y:S01]  /*0140*/  LDC R12, c[0x0][0x360] ;  /* 0x0000d800ff0c7b82 */ /* 0x000e220000000800 */
[----:B------:R-:W-:Y:S01]  /*0150*/  MOV R13, R15 ;  /* 0x0000000f000d7202 */ /* 0x000fe20000000f00 */
[----:B------:R-:W-:-:S06]  /*0160*/  IMAD.MOV.U32 R23, RZ, RZ, 0x7fffffff ;  /* 0x7fffffffff177424 */ /* 0x000fcc00078e00ff */
[----:B------:R-:W1:Y:S08]  /*0170*/  LDC.64 R2, c[0x0][0x3a8] ;  /* 0x0000ea00ff027b82 */ /* 0x000e700000000a00 */
[----:B------:R-:W2:Y:S02]  /*0180*/  LDC.64 R4, c[0x0][0x3b0] ;  /* 0x0000ec00ff047b82 */ /* 0x000ea40000000a00 */
.L_x_2:
[----:B---3--:R-:W-:Y:S02]  /*0190*/  IMAD R9, R13, R0, R19 ;  /* 0x000000000d097224 */ /* 0x008fe400078e0213 */
[----:B0-----:R-:W-:Y:S02]  /*01a0*/  IMAD.IADD R13, R12, 0x1, R13 ;  /* 0x000000010c0d7824 */ /* 0x001fe400078e020d */
[----:B-1----:R-:W-:-:S03]  /*01b0*/  IMAD.WIDE R6, R9, 0x4, R2 ;  /* 0x0000000409067825 */ /* 0x002fc600078e0202 */
[----:B------:R-:W-:Y:S01]  /*01c0*/  ISETP.GE.AND P0, PT, R13, R10, PT ;  /* 0x0000000a0d00720c */ /* 0x000fe20003f06270 */
[----:B--2---:R-:W-:Y:S01]  /*01d0*/  IMAD.WIDE R8, R9, 0x4, R4 ;  /* 0x0000000409087825 */ /* 0x004fe200078e0204 */
[----:B------:R3:W-:Y:S04]  /*01e0*/  STG.E desc[UR8][R6.64], R23 ;  /* 0x0000001706007986 */ /* 0x0007e8000c101908 */
[----:B------:R3:W-:Y:S07]  /*01f0*/  STG.E desc[UR8][R8.64], R23 ;  /* 0x0000001708007986 */ /* 0x0007ee000c101908 */
[----:B------:R-:W-:Y:S05]  /*0200*/  @!P0 BRA `(.L_x_2) ;  /* 0xfffffffc00e08947 */ /* 0x000fea000383ffff */
.L_x_1:
[----:B------:R-:W-:Y:S05]  /*0210*/  BSYNC.RECONVERGENT B0 ;  /* 0x0000000000007941 */ /* 0x000fea0003800200 */
.L_x_0:
[----:B------:R-:W-:Y:S06]  /*0220*/  BAR.SYNC.DEFER_BLOCKING 0x0 ;  /* 0x0000000000007b1d */ /* 0x000fec0000010000 */
[----:B------:R-:W-:Y:S05]  /*0230*/  @P1 EXIT ;  /* 0x000000000000194d */ /* 0x000fea0003800000 */
[----:B------:R-:W-:Y:S01]  /*0240*/  ISETP.NE.AND P1, PT, R15, RZ, PT ;  /* 0x000000ff0f00720c */ /* 0x000fe20003f25270 */
[----:B------:R-:W-:Y:S01]  /*0250*/  BSSY.RECONVERGENT B0, `(.L_x_3) ;  /* 0x0000089000007945 */ /* 0x000fe20003800200 */
[----:B------:R-:W-:-:S04]  /*0260*/  ISETP.GT.AND P0, PT, R18, R21, PT ;  /* 0x000000151200720c */ /* 0x000fc80003f04270 */
[----:B------:R-:W-:-:S07]  /*0270*/  ISETP.NE.OR P0, PT, R15, RZ, P0 ;  /* 0x000000ff0f00720c */ /* 0x000fce0000705670 */
[----:B------:R-:W-:Y:S06]  /*0280*/  @P1 BRA `(.L_x_4) ;  /* 0x0000000800141947 */ /* 0x000fec0003800000 */
[----:B------:R-:W0:Y:S01]  /*0290*/  S2UR UR5, SR_CgaCtaId ;  /* 0x00000000000579c3 */ /* 0x000e220000008800 */
[----:B------:R-:W-:Y:S01]  /*02a0*/  UMOV UR4, 0x400 ;  /* 0x0000040000047882 */ /* 0x000fe20000000000 */
[----:B------:R-:W-:Y:S01]  /*02b0*/  IMAD.MOV.U32 R4, RZ, RZ, 0x7fffffff ;  /* 0x7fffffffff047424 */ /* 0x000fe200078e00ff */
[----:B------:R-:W-:Y:S01]  /*02c0*/  MOV R5, 0x7fffffff ;  /* 0x7fffffff00057802 */ /* 0x000fe20000000f00 */
[----:B---3--:R-:W-:Y:S02]  /*02d0*/  IMAD.MOV.U32 R6, RZ, RZ, 0x7fffffff ;  /* 0x7fffffffff067424 */ /* 0x008fe400078e00ff */
[----:B------:R-:W-:Y:S01]  /*02e0*/  IMAD.MOV.U32 R7, RZ, RZ, 0x7fffffff ;  /* 0x7fffffffff077424 */ /* 0x000fe200078e00ff */
[----:B0-----:R-:W-:-:S09]  /*02f0*/  ULEA UR4, UR5, UR4, 0x18 ;  /* 0x0000000405047291 */ /* 0x001fd2000f8ec0ff */
[----:B------:R0:W-:Y:S04]  /*0300*/  STS.128 [UR4], R4 ;  /* 0x00000004ff007988 */ /* 0x0001e80008000c04 */
[----:B------:R0:W-:Y:S04]  /*0310*/  STS.128 [UR4+0x10], R4 ;  /* 0x00001004ff007988 */ /* 0x0001e80008000c04 */
        /* <DEDUP_REMOVED lines=122> */
[----:B------:R0:W-:Y:S04]  /*0ac0*/  STS.64 [UR4+0x7c0], R4 ;  /* 0x0007c004ff007988 */ /* 0x0001e80008000a04 */
[----:B------:R0:W-:Y:S02]  /*0ad0*/  STS [UR4+0x7c8], R4 ;  /* 0x0007c804ff007988 */ /* 0x0001e40008000804 */
.L_x_4:
[----:B------:R-:W-:Y:S05]  /*0ae0*/  BSYNC.RECONVERGENT B0 ;  /* 0x0000000000007941 */ /* 0x000fea0003800200 */
.L_x_3:
[----:B------:R-:W-:Y:S06]  /*0af0*/  BAR.SYNC.DEFER_BLOCKING 0x0 ;  /* 0x0000000000007b1d */ /* 0x000fec0000010000 */
[----:B------:R-:W-:Y:S05]  /*0b00*/  @P0 EXIT ;  /* 0x000000000000094d */ /* 0x000fea0003800000 */
[----:B------:R-:W-:Y:S01]  /*0b10*/  ISETP.GE.AND P0, PT, R17, 0x1, PT ;  /* 0x000000011100780c */ /* 0x000fe20003f06270 */
[----:B------:R-:W-:Y:S02]  /*0b20*/  HFMA2 R10, -RZ, RZ, 3.986328125, -0.0 ;  /* 0x43f98000ff0a7431 */ /* 0x000fe400000001ff */
[----:B0--3--:R-:W-:-:S10]  /*0b30*/  VIADD R6, R18, 0xffffffff ;  /* 0xffffffff12067836 */ /* 0x009fd40000000000 */
[----:B------:R-:W-:Y:S05]  /*0b40*/  @!P0 BRA `(.L_x_5) ;  /* 0x0000000400808947 */ /* 0x000fea0003800000 */
[----:B------:R-:W-:Y:S01]  /*0b50*/  IMAD.MOV.U32 R7, RZ, RZ, RZ ;  /* 0x000000ffff077224 */ /* 0x000fe200078e00ff */
[----:B------:R-:W-:Y:S01]  /*0b60*/  CS2R R4, SRZ ;  /* 0x0000000000047805 */ /* 0x000fe2000001ff00 */
[----:B------:R-:W-:-:S06]  /*0b70*/  UMOV UR4, URZ ;  /* 0x000000ff00047c82 */ /* 0x000fcc0008000000 */
.L_x_11:
[----:B0-----:R-:W0:Y:S01]  /*0b80*/  LDC.64 R8, c[0x0][0x380] ;  /* 0x0000e000ff087b82 */ /* 0x001e220000000a00 */
[----:B------:R-:W-:Y:S01]  /*0b90*/  IMAD.MOV.U32 R0, RZ, RZ, RZ ;  /* 0x000000ffff007224 */ /* 0x000fe200078e00ff */
[----:B------:R-:W-:Y:S01]  /*0ba0*/  CS2R R16, SRZ ;  /* 0x0000000000107805 */ /* 0x000fe2000001ff00 */
[----:B------:R-:W1:Y:S01]  /*0bb0*/  LDCU UR5, c[0x0][0x398] ;  /* 0x00007300ff0577ac */ /* 0x000e620008000800 */
[----:B------:R-:W2:Y:S04]  /*0bc0*/  LDCU UR6, c[0x0][0x390] ;  /* 0x00007200ff0677ac */ /* 0x000ea80008000800 */
[----:B------:R-:W3:Y:S02]  /*0bd0*/  LDC.64 R12, c[0x0][0x388] ;  /* 0x0000e200ff0c7b82 */ /* 0x000ee40000000a00 */
.L_x_7:
[----:B------:R-:W-:-:S04]  /*0be0*/  IMAD.IADD R2, R6, 0x1, -R17 ;  /* 0x0000000106027824 */ /* 0x000fc800078e0a11 */
[----:B-1----:R-:W-:-:S04]  /*0bf0*/  IMAD R15, R2, UR5, R19 ;  /* 0x00000005020f7c24 */ /* 0x002fc8000f8e0213 */
[----:B0-----:R-:W-:-:S06]  /*0c00*/  IMAD.WIDE R14, R15, 0x4, R8 ;  /* 0x000000040f0e7825 */ /* 0x001fcc00078e0208 */
[----:B------:R-:W4:Y:S01]  /*0c10*/  LDG.E.CONSTANT R15, desc[UR8][R14.64] ;  /* 0x000000080e0f7981 */ /* 0x000f22000c1e9900 */
[----:B------:R-:W-:Y:S02]  /*0c20*/  MOV R3, 0x7fffffff ;  /* 0x7fffffff00037802 */ /* 0x000fe40000000f00 */
[----:B----4-:R-:W-:-:S13]  /*0c30*/  FSETP.NAN.AND P0, PT, |R15|, |R15|, PT ;  /* 0x4000000f0f00720b */ /* 0x010fda0003f08200 */
[----:B------:R-:W-:Y:S05]  /*0c40*/  @P0 BRA `(.L_x_6) ;  /* 0x00000000003c0947 */ /* 0x000fea0003800000 */
[----:B---3--:R-:W-:-:S06]  /*0c50*/  IMAD.WIDE.U32 R2, R17, 0x4, R12 ;  /* 0x0000000411027825 */ /* 0x008fcc00078e000c */
[----:B------:R-:W3:Y:S01]  /*0c60*/  LDG.E.CONSTANT R2, desc[UR8][R2.64] ;  /* 0x0000000802027981 */ /* 0x000ee2000c1e9900 */
[----:B------:R-:W-:-:S05]  /*0c70*/  VIADD R17, R17, 0x1 ;  /* 0x0000000111117836 */ /* 0x000fca0000000000 */
[----:B--2---:R-:W-:Y:S01]  /*0c80*/  ISETP.NE.AND P1, PT, R17, UR6, PT ;  /* 0x0000000611007c0c */ /* 0x004fe2000bf25270 */
[----:B---3--:R-:W-:-:S04]  /*0c90*/  FMUL R15, R15, R2 ;  /* 0x000000020f0f7220 */ /* 0x008fc80000400000 */
[----:B------:R-:W-:Y:S01]  /*0ca0*/  FADD R23, R15, R16 ;  /* 0x000000100f177221 */ /* 0x000fe20000000000 */
[----:B------:R-:W-:-:S03]  /*0cb0*/  FSETP.GE.AND P0, PT, |R16|, |R15|, PT ;  /* 0x4000000f1000720b */ /* 0x000fc60003f06200 */
[----:B------:R-:W-:-:S04]  /*0cc0*/  FADD R14, -R23, R16 ;  /* 0x00000010170e7221 */ /* 0x000fc80000000100 */
[C---:B------:R-:W-:Y:S01]  /*0cd0*/  FADD R21, R15.reuse, R14 ;  /* 0x0000000e0f157221 */ /* 0x040fe20000000000 */
[----:B------:R-:W-:-:S05]  /*0ce0*/  FADD R15, R15, -R23 ;  /* 0x800000170f0f7221 */ /* 0x000fca0000000000 */
[----:B------:R-:W-:Y:S01]  /*0cf0*/  @!P0 FADD R21, R15, R16 ;  /* 0x000000100f158221 */ /* 0x000fe20000000000 */
[----:B------:R-:W-:-:S03]  /*0d00*/  IMAD.MOV.U32 R16, RZ, RZ, R23 ;  /* 0x000000ffff107224 */ /* 0x000fc600078e0017 */
[----:B------:R-:W-:Y:S01]  /*0d10*/  FADD R0, R21, R0 ;  /* 0x0000000015007221 */ /* 0x000fe20000000000 */
[----:B------:R-:W-:Y:S06]  /*0d20*/  @P1 BRA `(.L_x_7) ;  /* 0xfffffffc00ac1947 */ /* 0x000fec000383ffff */
[----:B------:R-:W-:-:S07]  /*0d30*/  FADD R3, R0, R23 ;  /* 0x0000001700037221 */ /* 0x000fce0000000000 */
.L_x_6:
[----:B------:R-:W-:-:S04]  /*0d40*/  IMAD R2, R6, UR5, R19 ;  /* 0x0000000506027c24 */ /* 0x000fc8000f8e0213 */
[----:B------:R-:W-:-:S06]  /*0d50*/  IMAD.WIDE R8, R2, 0x4, R8 ;  /* 0x0000000402087825 */ /* 0x000fcc00078e0208 */
[----:B------:R-:W3:Y:S01]  /*0d60*/  LDG.E.CONSTANT R8, desc[UR8][R8.64] ;  /* 0x0000000808087981 */ /* 0x000ee2000c1e9900 */
[----:B--2---:R-:W0:Y:S01]  /*0d70*/  S2UR UR6, SR_CgaCtaId ;  /* 0x00000000000679c3 */ /* 0x004e220000008800 */
[----:B------:R-:W-:Y:S01]  /*0d80*/  UMOV UR5, 0x400 ;  /* 0x0000040000057882 */ /* 0x000fe20000000000 */
[----:B------:R-:W-:Y:S02]  /*0d90*/  ISETP.NE.AND P3, PT, R4, 0x1f3, PT ;  /* 0x000001f30400780c */ /* 0x000fe40003f65270 */
[----:B------:R-:W-:-:S11]  /*0da0*/  FSETP.NAN.AND P1, PT, |R3|, |R3|, PT ;  /* 0x400000030300720b */ /* 0x000fd60003f28200 */
[----:B------:R-:W-:Y:S02]  /*0db0*/  @P3 VIADD R4, R4, 0x1 ;  /* 0x0000000104043836 */ /* 0x000fe40000000000 */
[----:B------:R-:W-:Y:S01]  /*0dc0*/  @!P3 IMAD.MOV.U32 R4, RZ, RZ, 0x1f3 ;  /* 0x000001f3ff04b424 */ /* 0x000fe200078e00ff */
[----:B0-----:R-:W-:-:S04]  /*0dd0*/  ULEA UR5, UR6, UR5, 0x18 ;  /* 0x0000000506057291 */ /* 0x001fc8000f8ec0ff */
[----:B------:R-:W-:-:S09]  /*0de0*/  ULEA UR5, UR4, UR5, 0x2 ;  /* 0x0000000504057291 */ /* 0x000fd2000f8e10ff */
[----:B------:R-:W0:Y:S02]  /*0df0*/  @!P3 LDS R0, [UR5] ;  /* 0x00000005ff00b984 */ /* 0x000e240008000800 */
[CC--:B0-----:R-:W-:Y:S02]  /*0e00*/  @!P3 FSETP.NAN.AND P0, PT, |R0|.reuse, |R0|.reuse, PT ;  /* 0x400000000000b20b */ /* 0x0c1fe40003f08200 */
[----:B------:R-:W-:Y:S02]  /*0e10*/  FSETP.NAN.OR P4, PT, |R0|, |R0|, P3 ;  /* 0x400000000000720b */ /* 0x000fe40001f88600 */
[----:B------:R-:W-:Y:S02]  /*0e20*/  @!P3 ISETP.GT.AND P2, PT, R7, RZ, P0 ;  /* 0x000000ff0700b20c */ /* 0x000fe40000744270 */
[----:B------:R-:W-:Y:S02]  /*0e30*/  PLOP3.LUT P0, PT, PT, PT, PT, 0x80, 0x8 ;  /* 0x000000000008781c */ /* 0x000fe40003f0f070 */
[----:B------:R-:W-:-:S07]  /*0e40*/  @!P3 PLOP3.LUT P0, PT, P2, PT, PT, 0x80, 0x8 ;  /* 0x000000000008b81c */ /* 0x000fce000170f070 */
[----:B------:R-:W-:Y:S01]  /*0e50*/  @!P4 FADD R5, R5, -R0 ;  /* 0x800000000505c221 */ /* 0x000fe20000000000 */
[C---:B---3--:R-:W-:Y:S01]  /*0e60*/  FADD R12, R8.reuse, -R3 ;  /* 0x80000003080c7221 */ /* 0x048fe20000000000 */
[----:B------:R-:W-:Y:S01]  /*0e70*/  FSETP.NAN.AND P2, PT, |R8|, |R8|, PT ;  /* 0x400000080800720b */ /* 0x000fe20003f48200 */
[----:B------:R-:W-:-:S03]  /*0e80*/  @!P3 VIADD R8, R7, 0xffffffff ;  /* 0xffffffff0708b836 */ /* 0x000fc60000000000 */
[----:B------:R-:W-:Y:S02]  /*0e90*/  @!P0 IADD3 R8, PT, PT, R7, RZ, RZ ;  /* 0x000000ff07088210 */ /* 0x000fe40007ffe0ff */
[----:B------:R-:W-:Y:S02]  /*0ea0*/  FSEL R12, |R12|, +QNAN , !P1 ;  /* 0x7fffffff0c0c7808 */ /* 0x000fe40004800200 */
[----:B------:R-:W-:Y:S01]  /*0eb0*/  ISETP.GE.AND P0, PT, R6, R11, PT ;  /* 0x0000000b0600720c */ /* 0x000fe20003f06270 */
[----:B------:R-:W-:Y:S01]  /*0ec0*/  @!P3 IMAD.MOV.U32 R7, RZ, RZ, R8 ;  /* 0x000000ffff07b224 */ /* 0x000fe200078e0008 */
[----:B------:R-:W-:-:S03]  /*0ed0*/  FSEL R12, R12, +QNAN , !P2 ;  /* 0x7fffffff0c0c7808 */ /* 0x000fc60005000000 */
[----:B------:R-:W-:Y:S01]  /*0ee0*/  VIADD R0, R7, 0x1 ;  /* 0x0000000107007836 */ /* 0x000fe20000000000 */
[----:B------:R-:W-:Y:S01]  /*0ef0*/  FSETP.NAN.AND P2, PT, |R12|, |R12|, PT ;  /* 0x4000000c0c00720b */ /* 0x000fe20003f48200 */
[----:B------:R0:W-:Y:S01]  /*0f00*/  STS [UR5], R12 ;  /* 0x0000000cff007988 */ /* 0x0001e20008000805 */
[----:B------:R-:W-:-:S11]  /*0f10*/  UIADD3 UR5, UPT, UPT, UR4, 0x1, URZ ;  /* 0x0000000104057890 */ /* 0x000fd6000fffe0ff */
[----:B------:R-:W-:Y:S01]  /*0f20*/  @!P2 IADD3 R0, PT, PT, R7, RZ, RZ ;  /* 0x000000ff0700a210 */ /* 0x000fe20007ffe0ff */
[----:B------:R-:W-:-:S04]  /*0f30*/  @!P2 FADD R5, R12, R5 ;  /* 0x000000050c05a221 */ /* 0x000fc80000000000 */
[----:B------:R-:W-:Y:S01]  /*0f40*/  IMAD.MOV.U32 R7, RZ, RZ, R0 ;  /* 0x000000ffff077224 */ /* 0x000fe200078e0000 */
[----:B0-----:R-:W-:Y:S06]  /*0f50*/  @!P0 BRA `(.L_x_8) ;  /* 0x0000000000608947 */ /* 0x001fec0003800000 */
[----:B------:R-:W-:Y:S01]  /*0f60*/  ISETP.NE.OR P1, PT, R7, RZ, P1 ;  /* 0x000000ff0700720c */ /* 0x000fe20000f25670 */
[----:B------:R-:W-:Y:S01]  /*0f70*/  IMAD.MOV.U32 R17, RZ, RZ, 0x7fffffff ;  /* 0x7fffffffff117424 */ /* 0x000fe200078e00ff */
[----:B------:R-:W-:-:S11]  /*0f80*/  MOV R15, 0x7fffffff ;  /* 0x7fffffff000f7802 */ /* 0x000fd60000000f00 */
[----:B------:R-:W-:Y:S05]  /*0f90*/  @P1 BRA `(.L_x_9) ;  /* 0x0000000000381947 */ /* 0x000fea0003800000 */
[----:B------:R-:W-:Y:S01]  /*0fa0*/  IMAD.MOV.U32 R9, RZ, RZ, 0x3b0355ad ;  /* 0x3b0355adff097424 */ /* 0x000fe200078e00ff */
[----:B------:R-:W0:Y:S03]  /*0fb0*/  FCHK P0, R5, 499 ;  /* 0x43f9800005007902 */ /* 0x000e260000000000 */
[----:B------:R-:W-:-:S04]  /*0fc0*/  FFMA R0, R9, -R10, 1 ;  /* 0x3f80000009007423 */ /* 0x000fc8000000080a */
[----:B------:R-:W-:-:S04]  /*0fd0*/  FFMA R0, R0, R9, 0.0020040080416947603226 ;  /* 0x3b0355ad00007423 */ /* 0x000fc80000000009 */
[----:B------:R-:W-:-:S04]  /*0fe0*/  FFMA R8, R5, R0, RZ ;  /* 0x0000000005087223 */ /* 0x000fc800000000ff */
[----:B------:R-:W-:-:S04]  /*0ff0*/  FFMA R9, R8, -499, R5 ;  /* 0xc3f9800008097823 */ /* 0x000fc80000000005 */
[----:B------:R-:W-:Y:S01]  /*1000*/  FFMA R0, R0, R9, R8 ;  /* 0x0000000900007223 */ /* 0x000fe20000000008 */
[----:B0-----:R-:W-:Y:S06]  /*1010*/  @!P0 BRA `(.L_x_10) ;  /* 0x00000000000c8947 */ /* 0x001fec0003800000 */
[----:B------:R-:W-:Y:S02]  /*1020*/  MOV R29, R5 ;  /* 0x00000005001d7202 */ /* 0x000fe40000000f00 */
[----:B------:R-:W-:-:S07]  /*1030*/  MOV R20, 0x1050 ;  /* 0x0000105000147802 */ /* 0x000fce0000000f00 */
[----:B------:R-:W-:Y:S05]  /*1040*/  CALL.REL.NOINC `($__internal_0_$__cuda_sm3x_div_rn_noftz_f32_slowpath) ;  /* 0x0000000c00207944 */ /* 0x000fea0003c00000 */
.L_x_10:
[----:B------:R-:W0:Y:S02]  /*1050*/  LDCU UR4, c[0x0][0x394] ;  /* 0x00007280ff0477ac */ /* 0x000e240008000800 */
[C-C-:B0-----:R-:W-:Y:S01]  /*1060*/  FFMA R15, R0.reuse, UR4, R3.reuse ;  /* 0x00000004000f7c23 */ /* 0x141fe20008000003 */
[----:B------:R-:W-:-:S07]  /*1070*/  FFMA R17, -R0, UR4, R3 ;  /* 0x0000000400117c23 */ /* 0x000fce0008000103 */
.L_x_9:
[----:B------:R-:W0:Y:S08]  /*1080*/  LDC.64 R8, c[0x0][0x3a8] ;  /* 0x0000ea00ff087b82 */ /* 0x000e300000000a00 */
[----:B------:R-:W1:Y:S01]  /*1090*/  LDC.64 R12, c[0x0][0x3b0] ;  /* 0x0000ec00ff0c7b82 */ /* 0x000e620000000a00 */
[----:B0-----:R-:W-:-:S05]  /*10a0*/  IMAD.WIDE R8, R2, 0x4, R8 ;  /* 0x0000000402087825 */ /* 0x001fca00078e0208 */
[----:B------:R0:W-:Y:S01]  /*10b0*/  STG.E desc[UR8][R8.64], R15 ;  /* 0x0000000f08007986 */ /* 0x0001e2000c101908 */
[----:B-1----:R-:W-:-:S05]  /*10c0*/  IMAD.WIDE R2, R2, 0x4, R12 ;  /* 0x0000000402027825 */ /* 0x002fca00078e020c */
[----:B------:R0:W-:Y:S02]  /*10d0*/  STG.E desc[UR8][R2.64], R17 ;  /* 0x0000001102007986 */ /* 0x0001e4000c101908 */
.L_x_8:
[----:B------:R-:W1:Y:S01]  /*10e0*/  LDCU UR4, c[0x0][0x39c] ;  /* 0x00007380ff0477ac */ /* 0x000e620008000800 */
[----:B------:R-:W-:Y:S01]  /*10f0*/  VIADD R6, R6, 0x1 ;  /* 0x0000000106067836 */ /* 0x000fe20000000000 */
[----:B------:R-:W-:-:S04]  /*1100*/  UISETP.NE.AND UP0, UPT, UR5, 0x1f3, UPT ;  /* 0x000001f30500788c */ /* 0x000fc8000bf05270 */
[----:B-1----:R-:W-:Y:S01]  /*1110*/  ISETP.NE.AND P0, PT, R6, UR4, PT ;  /* 0x0000000406007c0c */ /* 0x002fe2000bf05270 */
[----:B------:R-:W-:-:S12]  /*1120*/  USEL UR4, UR5, URZ, UP0 ;  /* 0x000000ff05047287 */ /* 0x000fd80008000000 */
[----:B------:R-:W-:Y:S05]  /*1130*/  @!P0 EXIT ;  /* 0x000000000000894d */ /* 0x000fea0003800000 */
[----:B------:R-:W-:Y:S05]  /*1140*/  BRA `(.L_x_11) ;  /* 0xfffffff8008c7947 */ /* 0x000fea000383ffff */
.L_x_5:
[C---:B------:R-:W-:Y:S01]  /*1150*/  ISETP.NE.AND P0, PT, R18.reuse, R21, PT ;  /* 0x000000151200720c */ /* 0x040fe20003f05270 */
[----:B------:R-:W-:Y:S01]  /*1160*/  UMOV UR4, URZ ;  /* 0x000000ff00047c82 */ /* 0x000fe20008000000 */
[----:B------:R-:W-:Y:S01]  /*1170*/  PLOP3.LUT P2, PT, PT, PT, PT, 0x8, 0x80 ;  /* 0x000000000080781c */ /* 0x000fe20003f4e170 */
[----:B------:R-:W-:Y:S01]  /*1180*/  IMAD.MOV.U32 R8, RZ, RZ, RZ ;  /* 0x000000ffff087224 */ /* 0x000fe200078e00ff */
[----:B------:R-:W-:Y:S02]  /*1190*/  IADD3 R9, PT, PT, -R18, 0x1, R21 ;  /* 0x0000000112097810 */ /* 0x000fe40007ffe115 */
[----:B------:R-:W-:-:S07]  /*11a0*/  MOV R29, RZ ;  /* 0x000000ff001d7202 */ /* 0x000fce0000000f00 */
[----:B------:R-:W-:Y:S05]  /*11b0*/  @!P0 BRA `(.L_x_12) ;  /* 0x0000000400f08947 */ /* 0x000fea0003800000 */
[----:B------:R-:W0:Y:S01]  /*11c0*/  LDC R7, c[0x0][0x398] ;  /* 0x0000e600ff077b82 */ /* 0x000e220000000800 */
[----:B------:R-:W-:Y:S01]  /*11d0*/  LOP3.LUT R3, R9, 0xfffffffe, RZ, 0xc0, !PT ;  /* 0xfffffffe09037812 */ /* 0x000fe200078ec0ff */
[----:B------:R-:W-:Y:S02]  /*11e0*/  HFMA2 R4, -RZ, RZ, 0, 0 ;  /* 0x00000000ff047431 */ /* 0x000fe400000001ff */
[-CC-:B------:R-:W-:Y:S01]  /*11f0*/  IMAD R6, R6, R0.reuse, R19.reuse ;  /* 0x0000000006067224 */ /* 0x180fe200078e0213 */
[----:B------:R-:W1:Y:S01]  /*1200*/  LDCU UR7, c[0x0][0x394] ;  /* 0x00007280ff0777ac */ /* 0x000e620008000800 */
[----:B------:R-:W-:Y:S02]  /*1210*/  IMAD R5, R18, R0, R19 ;  /* 0x0000000012057224 */ /* 0x000fe400078e0213 */
[----:B------:R-:W-:Y:S01]  /*1220*/  IMAD.MOV.U32 R8, RZ, RZ, RZ ;  /* 0x000000ffff087224 */ /* 0x000fe200078e00ff */
[----:B------:R-:W2:Y:S01]  /*1230*/  LDC.64 R12, c[0x0][0x380] ;  /* 0x0000e000ff0c7b82 */ /* 0x000ea20000000a00 */
[----:B------:R-:W-:-:S02]  /*1240*/  IMAD.MOV.U32 R29, RZ, RZ, RZ ;  /* 0x000000ffff1d7224 */ /* 0x000fc400078e00ff */
[----:B------:R-:W-:-:S05]  /*1250*/  IMAD.MOV R3, RZ, RZ, -R3 ;  /* 0x000000ffff037224 */ /* 0x000fca00078e0a03 */
[----:B------:R-:W3:Y:S08]  /*1260*/  LDC.64 R14, c[0x0][0x3a8] ;  /* 0x0000ea00ff0e7b82 */ /* 0x000ef00000000a00 */
[----:B-1----:R-:W4:Y:S02]  /*1270*/  LDC.64 R16, c[0x0][0x3b0] ;  /* 0x0000ec00ff107b82 */ /* 0x002f240000000a00 */
.L_x_19:
[----:B--2---:R-:W-:-:S05]  /*1280*/  IMAD.WIDE R30, R6, 0x4, R12 ;  /* 0x00000004061e7825 */ /* 0x004fca00078e020c */
[----:B0-----:R-:W2:Y:S01]  /*1290*/  LDG.E.CONSTANT R20, desc[UR8][R30.64] ;  /* 0x000000081e147981 */ /* 0x001ea2000c1e9900 */
[----:B-1----:R-:W1:Y:S01]  /*12a0*/  S2UR UR6, SR_CgaCtaId ;  /* 0x00000000000679c3 */ /* 0x002e620000008800 */
[----:B------:R-:W-:Y:S01]  /*12b0*/  UMOV UR5, 0x400 ;  /* 0x0000040000057882 */ /* 0x000fe20000000000 */
[----:B------:R-:W-:Y:S01]  /*12c0*/  ISETP.NE.AND P3, PT, R4, 0x1f3, PT ;  /* 0x000001f30400780c */ /* 0x000fe20003f65270 */
[----:B------:R-:W-:Y:S02]  /*12d0*/  VIADD R22, R18, 0xffffffff ;  /* 0xffffffff12167836 */ /* 0x000fe40000000000 */
[----:B------:R-:W-:-:S10]  /*12e0*/  VIADD R3, R3, 0x2 ;  /* 0x0000000203037836 */ /* 0x000fd40000000000 */
[----:B------:R-:W-:Y:S01]  /*12f0*/  @!P3 IADD3 R2, PT, PT, R8, -0x1, RZ ;  /* 0xffffffff0802b810 */ /* 0x000fe20007ffe0ff */
[----:B-1----:R-:W-:-:S04]  /*1300*/  ULEA UR5, UR6, UR5, 0x18 ;  /* 0x0000000506057291 */ /* 0x002fc8000f8ec0ff */
[----:B------:R-:W-:Y:S02]  /*1310*/  ULEA UR5, UR4, UR5, 0x2 ;  /* 0x0000000504057291 */ /* 0x000fe4000f8e10ff */
[----:B------:R-:W-:-:S04]  /*1320*/  UIADD3 UR4, UPT, UPT, UR4, 0x1, URZ ;  /* 0x0000000104047890 */ /* 0x000fc8000fffe0ff */
[----:B------:R-:W-:-:S03]  /*1330*/  UISETP.NE.AND UP0, UPT, UR4, 0x1f3, UPT ;  /* 0x000001f30400788c */ /* 0x000fc6000bf05270 */
[----:B------:R-:W1:Y:S01]  /*1340*/  @!P3 LDS R0, [UR5] ;  /* 0x00000005ff00b984 */ /* 0x000e620008000800 */
[----:B------:R-:W-:Y:S01]  /*1350*/  USEL UR4, UR4, URZ, UP0 ;  /* 0x000000ff04047287 */ /* 0x000fe20008000000 */
[CC--:B-1----:R-:W-:Y:S02]  /*1360*/  @!P3 FSETP.NAN.AND P0, PT, |R0|.reuse, |R0|.reuse, PT ;  /* 0x400000000000b20b */ /* 0x0c2fe40003f08200 */
[----:B------:R-:W-:Y:S02]  /*1370*/  FSETP.NAN.OR P2, PT, |R0|, |R0|, P3 ;  /* 0x400000000000720b */ /* 0x000fe40001f48600 */
[----:B------:R-:W-:Y:S02]  /*1380*/  @!P3 ISETP.GT.AND P1, PT, R8, RZ, P0 ;  /* 0x000000ff0800b20c */ /* 0x000fe40000724270 */
[----:B------:R-:W-:Y:S02]  /*1390*/  PLOP3.LUT P0, PT, PT, PT, PT, 0x80, 0x8 ;  /* 0x000000000008781c */ /* 0x000fe40003f0f070 */
[----:B------:R-:W-:-:S07]  /*13a0*/  @!P3 PLOP3.LUT P0, PT, P1, PT, PT, 0x80, 0x8 ;  /* 0x000000000008b81c */ /* 0x000fce0000f0f070 */
[----:B------:R-:W-:Y:S01]  /*13b0*/  @!P2 FADD R29, R29, -R0 ;  /* 0x800000001d1da221 */ /* 0x000fe20000000000 */
[----:B------:R-:W-:-:S05]  /*13c0*/  ISETP.NE.AND P2, PT, R3, RZ, PT ;  /* 0x000000ff0300720c */ /* 0x000fca0003f45270 */
[----:B------:R-:W-:-:S05]  /*13d0*/  @!P0 IMAD.MOV R2, RZ, RZ, R8 ;  /* 0x000000ffff028224 */ /* 0x000fca00078e0208 */
[----:B------:R-:W-:Y:S01]  /*13e0*/  @!P3 MOV R8, R2 ;  /* 0x000000020008b202 */ /* 0x000fe20000000f00 */
[----:B------:R-:W-:Y:S01]  /*13f0*/  @!P3 IMAD.MOV.U32 R2, RZ, RZ, 0x1f3 ;  /* 0x000001f3ff02b424 */ /* 0x000fe200078e00ff */
[----:B------:R-:W-:-:S03]  /*1400*/  @P3 IADD3 R2, PT, PT, R4, 0x1, RZ ;  /* 0x0000000104023810 */ /* 0x000fc60007ffe0ff */
[----:B------:R-:W-:Y:S01]  /*1410*/  VIADD R21, R8, 0x1 ;  /* 0x0000000108157836 */ /* 0x000fe20000000000 */
[----:B--2---:R-:W-:-:S04]  /*1420*/  FSETP.NAN.AND P1, PT, |R20|, |R20|, PT ;  /* 0x400000141400720b */ /* 0x004fc80003f28200 */
[----:B------:R-:W-:Y:S02]  /*1430*/  FSEL R20, |R20|, +QNAN , !P1 ;  /* 0x7fffffff14147808 */ /* 0x000fe40004800200 */
[----:B------:R-:W-:Y:S02]  /*1440*/  ISETP.GE.AND P1, PT, R22, R11, PT ;  /* 0x0000000b1600720c */ /* 0x000fe40003f26270 */
[----:B------:R-:W-:Y:S01]  /*1450*/  FSETP.NAN.AND P0, PT, |R20|, |R20|, PT ;  /* 0x400000141400720b */ /* 0x000fe20003f08200 */
[----:B------:R1:W-:-:S12]  /*1460*/  STS [UR5], R20 ;  /* 0x00000014ff007988 */ /* 0x0003d80008000805 */
[----:B------:R-:W-:Y:S01]  /*1470*/  @!P0 FADD R29, R20, R29 ;  /* 0x0000001d141d8221 */ /* 0x000fe20000000000 */
[----:B------:R-:W-:Y:S01]  /*1480*/  @!P0 IMAD.MOV R21, RZ, RZ, R8 ;  /* 0x000000ffff158224 */ /* 0x000fe200078e0208 */
[----:B-1----:R-:W-:Y:S06]  /*1490*/  @!P1 BRA `(.L_x_13) ;  /* 0x0000000000509947 */ /* 0x002fec0003800000 */
[----:B------:R-:W-:Y:S01]  /*14a0*/  ISETP.NE.AND P0, PT, R21, RZ, PT ;  /* 0x000000ff1500720c */ /* 0x000fe20003f05270 */
[----:B------:R-:W-:Y:S01]  /*14b0*/  IMAD.MOV.U32 R27, RZ, RZ, 0x7fffffff ;  /* 0x7fffffffff1b7424 */ /* 0x000fe200078e00ff */
[----:B------:R-:W-:-:S11]  /*14c0*/  MOV R33, 0x7fffffff ;  /* 0x7fffffff00217802 */ /* 0x000fd60000000f00 */
[----:B------:R-:W-:Y:S05]  /*14d0*/  @P0 BRA `(.L_x_14) ;  /* 0x0000000000300947 */ /* 0x000fea0003800000 */
[----:B------:R-:W-:Y:S01]  /*14e0*/  IMAD.MOV.U32 R23, RZ, RZ, 0x3b0355ad ;  /* 0x3b0355adff177424 */ /* 0x000fe200078e00ff */
[----:B------:R-:W1:Y:S03]  /*14f0*/  FCHK P0, R29, 499 ;  /* 0x43f980001d007902 */ /* 0x000e660000000000 */
[----:B------:R-:W-:-:S04]  /*1500*/  FFMA R0, R23, -R10, 1 ;  /* 0x3f80000017007423 */ /* 0x000fc8000000080a */
[----:B------:R-:W-:-:S04]  /*1510*/  FFMA R0, R0, R23, 0.0020040080416947603226 ;  /* 0x3b0355ad00007423 */ /* 0x000fc80000000017 */
[----:B------:R-:W-:-:S04]  /*1520*/  FFMA R4, R0, R29, RZ ;  /* 0x0000001d00047223 */ /* 0x000fc800000000ff */
[----:B------:R-:W-:-:S04]  /*1530*/  FFMA R23, R4, -499, R29 ;  /* 0xc3f9800004177823 */ /* 0x000fc8000000001d */
[----:B------:R-:W-:Y:S01]  /*1540*/  FFMA R0, R0, R23, R4 ;  /* 0x0000001700007223 */ /* 0x000fe20000000004 */
[----:B-1----:R-:W-:Y:S06]  /*1550*/  @!P0 BRA `(.L_x_15) ;  /* 0x0000000000088947 */ /* 0x002fec0003800000 */
[----:B------:R-:W-:-:S07]  /*1560*/  MOV R20, 0x1580 ;  /* 0x0000158000147802 */ /* 0x000fce0000000f00 */
[----:B0--34-:R-:W-:Y:S05]  /*1570*/  CALL.REL.NOINC `($__internal_0_$__cuda_sm3x_div_rn_noftz_f32_slowpath) ;  /* 0x0000000400d47944 */ /* 0x019fea0003c00000 */
.L_x_15:
[C---:B------:R-:W-:Y:S01]  /*1580*/  FFMA R27, R0.reuse, UR7, RZ ;  /* 0x00000007001b7c23 */ /* 0x040fe200080000ff */
[----:B------:R-:W-:-:S07]  /*1590*/  FFMA R33, -R0, UR7, RZ ;  /* 0x0000000700217c23 */ /* 0x000fce00080001ff */
.L_x_14:
[----:B---3--:R-:W-:-:S04]  /*15a0*/  IMAD.WIDE R24, R6, 0x4, R14 ;  /* 0x0000000406187825 */ /* 0x008fc800078e020e */
[----:B----4-:R-:W-:Y:S01]  /*15b0*/  IMAD.WIDE R22, R6, 0x4, R16 ;  /* 0x0000000406167825 */ /* 0x010fe200078e0210 */
[----:B------:R1:W-:Y:S04]  /*15c0*/  STG.E desc[UR8][R24.64], R27 ;  /* 0x0000001b18007986 */ /* 0x0003e8000c101908 */
[----:B------:R1:W-:Y:S02]  /*15d0*/  STG.E desc[UR8][R22.64], R33 ;  /* 0x0000002116007986 */ /* 0x0003e4000c101908 */
.L_x_13:
[----:B0-----:R-:W-:-:S06]  /*15e0*/  IMAD.WIDE R30, R7, 0x4, R30 ;  /* 0x00000004071e7825 */ /* 0x001fcc00078e021e */
[----:B------:R-:W2:Y:S01]  /*15f0*/  LDG.E.CONSTANT R30, desc[UR8][R30.64] ;  /* 0x000000081e1e7981 */ /* 0x000ea2000c1e9900 */
[----:B------:R-:W0:Y:S01]  /*1600*/  S2UR UR6, SR_CgaCtaId ;  /* 0x00000000000679c3 */ /* 0x000e220000008800 */
[----:B------:R-:W-:Y:S01]  /*1610*/  UMOV UR5, 0x400 ;  /* 0x0000040000057882 */ /* 0x000fe20000000000 */
[----:B------:R-:W-:-:S13]  /*1620*/  ISETP.NE.AND P3, PT, R2, 0x1f3, PT ;  /* 0x000001f30200780c */ /* 0x000fda0003f65270 */
[----:B------:R-:W-:Y:S01]  /*1630*/  @!P3 VIADD R4, R21, 0xffffffff ;  /* 0xffffffff1504b836 */ /* 0x000fe20000000000 */
[----:B0-----:R-:W-:-:S04]  /*1640*/  ULEA UR5, UR6, UR5, 0x18 ;  /* 0x0000000506057291 */ /* 0x001fc8000f8ec0ff */
[----:B------:R-:W-:Y:S02]  /*1650*/  ULEA UR5, UR4, UR5, 0x2 ;  /* 0x0000000504057291 */ /* 0x000fe4000f8e10ff */
[----:B------:R-:W-:-:S04]  /*1660*/  UIADD3 UR4, UPT, UPT, UR4, 0x1, URZ ;  /* 0x0000000104047890 */ /* 0x000fc8000fffe0ff */
[----:B------:R-:W-:-:S03]  /*1670*/  UISETP.NE.AND UP0, UPT, UR4, 0x1f3, UPT ;  /* 0x000001f30400788c */ /* 0x000fc6000bf05270 */
[----:B------:R-:W0:Y:S01]  /*1680*/  @!P3 LDS R0, [UR5] ;  /* 0x00000005ff00b984 */ /* 0x000e220008000800 */
[----:B------:R-:W-:Y:S01]  /*1690*/  USEL UR4, UR4, URZ, UP0 ;  /* 0x000000ff04047287 */ /* 0x000fe20008000000 */
[CC--:B0-----:R-:W-:Y:S02]  /*16a0*/  @!P3 FSETP.NAN.AND P0, PT, |R0|.reuse, |R0|.reuse, PT ;  /* 0x400000000000b20b */ /* 0x0c1fe40003f08200 */
[----:B------:R-:W-:Y:S02]  /*16b0*/  FSETP.NAN.OR P5, PT, |R0|, |R0|, P3 ;  /* 0x400000000000720b */ /* 0x000fe40001fa8600 */
[----:B------:R-:W-:Y:S02]  /*16c0*/  @!P3 ISETP.GT.AND P1, PT, R21, RZ, P0 ;  /* 0x000000ff1500b20c */ /* 0x000fe40000724270 */
[----:B------:R-:W-:Y:S02]  /*16d0*/  PLOP3.LUT P0, PT, PT, PT, PT, 0x80, 0x8 ;  /* 0x000000000008781c */ /* 0x000fe40003f0f070 */
[----:B------:R-:W-:-:S07]  /*16e0*/  @!P3 PLOP3.LUT P0, PT, P1, PT, PT, 0x80, 0x8 ;  /* 0x000000000008b81c */ /* 0x000fce0000f0f070 */
[----:B------:R-:W-:-:S06]  /*16f0*/  @!P5 FADD R29, R29, -R0 ;  /* 0x800000001d1dd221 */ /* 0x000fcc0000000000 */
[----:B------:R-:W-:Y:S02]  /*1700*/  @!P0 IADD3 R4, PT, PT, R21, RZ, RZ ;  /* 0x000000ff15048210 */ /* 0x000fe40007ffe0ff */
[----:B------:R-:W-:-:S03]  /*1710*/  ISETP.GE.AND P0, PT, R18, R11, PT ;  /* 0x0000000b1200720c */ /* 0x000fc60003f06270 */
[----:B------:R-:W-:Y:S01]  /*1720*/  @!P3 IMAD.MOV.U32 R21, RZ, RZ, R4 ;  /* 0x000000ffff15b224 */ /* 0x000fe200078e0004 */
[----:B------:R-:W-:Y:S01]  /*1730*/  @P3 IADD3 R4, PT, PT, R2, 0x1, RZ ;  /* 0x0000000102043810 */ /* 0x000fe20007ffe0ff */
[----:B------:R-:W-:Y:S02]  /*1740*/  @!P3 IMAD.MOV.U32 R4, RZ, RZ, 0x1f3 ;  /* 0x000001f3ff04b424 */ /* 0x000fe400078e00ff */
[----:B------:R-:W-:Y:S01]  /*1750*/  VIADD R8, R21, 0x1 ;  /* 0x0000000115087836 */ /* 0x000fe20000000000 */
[----:B--2---:R-:W-:-:S04]  /*1760*/  FSETP.NAN.AND P4, PT, |R30|, |R30|, PT ;  /* 0x4000001e1e00720b */ /* 0x004fc80003f88200 */
[----:B------:R-:W-:-:S04]  /*1770*/  FSEL R20, |R30|, +QNAN , !P4 ;  /* 0x7fffffff1e147808 */ /* 0x000fc80006000200 */
[----:B------:R-:W-:Y:S01]  /*1780*/  FSETP.NAN.AND P1, PT, |R20|, |R20|, PT ;  /* 0x400000141400720b */ /* 0x000fe20003f28200 */
[----:B------:R0:W-:-:S12]  /*1790*/  STS [UR5], R20 ;  /* 0x00000014ff007988 */ /* 0x0001d80008000805 */
[----:B------:R-:W-:Y:S01]  /*17a0*/  @!P1 FADD R29, R20, R29 ;  /* 0x0000001d141d9221 */ /* 0x000fe20000000000 */
[----:B------:R-:W-:Y:S01]  /*17b0*/  @!P1 IMAD.MOV R8, RZ, RZ, R21 ;  /* 0x000000ffff089224 */ /* 0x000fe200078e0215 */
[----:B0-----:R-:W-:Y:S06]  /*17c0*/  @!P0 BRA `(.L_x_16) ;  /* 0x0000000000508947 */ /* 0x001fec0003800000 */
[----:B------:R-:W-:Y:S01]  /*17d0*/  ISETP.NE.AND P0, PT, R8, RZ, PT ;  /* 0x000000ff0800720c */ /* 0x000fe20003f05270 */
[----:B-1----:R-:W-:Y:S01]  /*17e0*/  IMAD.MOV.U32 R27, RZ, RZ, 0x7fffffff ;  /* 0x7fffffffff1b7424 */ /* 0x002fe200078e00ff */
        /* <DEDUP_REMOVED lines=10> */
[----:B------:R-:W-:-:S07]  /*1890*/  MOV R20, 0x18b0 ;  /* 0x000018b000147802 */ /* 0x000fce0000000f00 */
[----:B---34-:R-:W-:Y:S05]  /*18a0*/  CALL.REL.NOINC `($__internal_0_$__cuda_sm3x_div_rn_noftz_f32_slowpath) ;  /* 0x0000000400087944 */ /* 0x018fea0003c00000 */
.L_x_18:
[C---:B------:R-:W-:Y:S01]  /*18b0*/  FFMA R25, R0.reuse, UR7, RZ ;  /* 0x0000000700197c23 */ /* 0x040fe200080000ff */
[----:B------:R-:W-:-:S07]  /*18c0*/  FFMA R27, -R0, UR7, RZ ;  /* 0x00000007001b7c23 */ /* 0x000fce00080001ff */
.L_x_17:
[----:B---3--:R-:W-:-:S04]  /*18d0*/  IMAD.WIDE R22, R5, 0x4, R14 ;  /* 0x0000000405167825 */ /* 0x008fc800078e020e */
[----:B----4-:R-:W-:Y:S01]  /*18e0*/  IMAD.WIDE R20, R5, 0x4, R16 ;  /* 0x0000000405147825 */ /* 0x010fe200078e0210 */
[----:B------:R0:W-:Y:S04]  /*18f0*/  STG.E desc[UR8][R22.64], R25 ;  /* 0x0000001916007986 */ /* 0x0001e8000c101908 */
[----:B------:R0:W-:Y:S02]  /*1900*/  STG.E desc[UR8][R20.64], R27 ;  /* 0x0000001b14007986 */ /* 0x0001e4000c101908 */
.L_x_16:
[----:B------:R-:W-:Y:S01]  /*1910*/  MOV R0, R7 ;  /* 0x0000000700007202 */ /* 0x000fe20000000f00 */
[----:B------:R-:W-:-:S03]  /*1920*/  VIADD R18, R18, 0x2 ;  /* 0x0000000212127836 */ /* 0x000fc60000000000 */
[C---:B------:R-:W-:Y:S01]  /*1930*/  LEA R6, R0.reuse, R6, 0x1 ;  /* 0x0000000600067211 */ /* 0x040fe200078e08ff */
[----:B------:R-:W-:Y:S01]  /*1940*/  IMAD R5, R0, 0x2, R5 ;  /* 0x0000000200057824 */ /* 0x000fe200078e0205 */
[----:B------:R-:W-:Y:S06]  /*1950*/  @P2 BRA `(.L_x_19) ;  /* 0xfffffff800482947 */ /* 0x000fec000383ffff */
[----:B------:R-:W-:Y:S01]  /*1960*/  ISETP.EQ.AND P2, PT, R4, 0x1f3, PT ;  /* 0x000001f30400780c */ /* 0x000fe20003f42270 */
[----:B------:R-:W-:-:S12]  /*1970*/  VIADD R6, R18, 0xffffffff ;  /* 0xffffffff12067836 */ /* 0x000fd80000000000 */
.L_x_12:
[----:B------:R-:W-:-:S04]  /*1980*/  LOP3.LUT R9, R9, 0x1, RZ, 0xc0, !PT ;  /* 0x0000000109097812 */ /* 0x000fc800078ec0ff */
[----:B------:R-:W-:-:S13]  /*1990*/  ISETP.NE.U32.AND P0, PT, R9, 0x1, PT ;  /* 0x000000010900780c */ /* 0x000fda0003f05070 */
[----:B------:R-:W-:Y:S05]  /*19a0*/  @P0 EXIT ;  /* 0x000000000000094d */ /* 0x000fea0003800000 */
[----:B------:R-:W2:Y:S01]  /*19b0*/  LDC.64 R2, c[0x0][0x380] ;  /* 0x0000e000ff027b82 */ /* 0x000ea20000000a00 */
[----:B------:R-:W-:-:S04]  /*19c0*/  IMAD R19, R6, R0, R19 ;  /* 0x0000000006137224 */ /* 0x000fc800078e0213 */
[----:B--2---:R-:W-:-:S06]  /*19d0*/  IMAD.WIDE R2, R19, 0x4, R2 ;  /* 0x0000000413027825 */ /* 0x004fcc00078e0202 */
[----:B------:R2:W5:Y:S01]  /*19e0*/  LDG.E.CONSTANT R2, desc[UR8][R2.64] ;  /* 0x0000000802027981 */ /* 0x000562000c1e9900 */
[----:B------:R-:W0:Y:S01]  /*19f0*/  S2UR UR6, SR_CgaCtaId ;  /* 0x00000000000679c3 */ /* 0x000e220000008800 */
[----:B------:R-:W-:Y:S01]  /*1a00*/  UMOV UR5, 0x400 ;  /* 0x0000040000057882 */ /* 0x000fe20000000000 */
[----:B------:R-:W-:Y:S01]  /*1a10*/  ISETP.GE.AND P3, PT, R6, R11, PT ;  /* 0x0000000b0600720c */ /* 0x000fe20003f66270 */
[----:B--2---:R-:W-:Y:S01]  /*1a20*/  @P2 VIADD R3, R8, 0xffffffff ;  /* 0xffffffff08032836 */ /* 0x004fe20000000000 */
[----:B0-----:R-:W-:-:S04]  /*1a30*/  ULEA UR5, UR6, UR5, 0x18 ;  /* 0x0000000506057291 */ /* 0x001fc8000f8ec0ff */
[----:B------:R-:W-:-:S09]  /*1a40*/  ULEA UR5, UR4, UR5, 0x2 ;  /* 0x0000000504057291 */ /* 0x000fd2000f8e10ff */
[----:B------:R-:W0:Y:S02]  /*1a50*/  @P2 LDS R0, [UR5] ;  /* 0x00000005ff002984 */ /* 0x000e240008000800 */
[CC--:B0-----:R-:W-:Y:S02]  /*1a60*/  @P2 FSETP.NAN.AND P0, PT, |R0|.reuse, |R0|.reuse, PT ;  /* 0x400000000000220b */ /* 0x0c1fe40003f08200 */
[----:B------:R-:W-:Y:S02]  /*1a70*/  FSETP.NAN.OR P4, PT, |R0|, |R0|, !P2 ;  /* 0x400000000000720b */ /* 0x000fe40005788600 */
[----:B------:R-:W-:Y:S02]  /*1a80*/  @P2 ISETP.GT.AND P1, PT, R8, RZ, P0 ;  /* 0x000000ff0800220c */ /* 0x000fe40000724270 */
[----:B------:R-:W-:Y:S02]  /*1a90*/  PLOP3.LUT P0, PT, PT, PT, PT, 0x80, 0x8 ;  /* 0x000000000008781c */ /* 0x000fe40003f0f070 */
[----:B------:R-:W-:-:S07]  /*1aa0*/  @P2 PLOP3.LUT P0, PT, P1, PT, PT, 0x80, 0x8 ;  /* 0x000000000008281c */ /* 0x000fce0000f0f070 */
[----:B------:R-:W-:-:S06]  /*1ab0*/  @!P4 FADD R29, -R0, R29 ;  /* 0x0000001d001dc221 */ /* 0x000fcc0000000100 */
[----:B------:R-:W-:-:S05]  /*1ac0*/  @!P0 IADD3 R3, PT, PT, R8, RZ, RZ ;  /* 0x000000ff08038210 */ /* 0x000fca0007ffe0ff */
[----:B------:R-:W-:Y:S01]  /*1ad0*/  @P2 IMAD.MOV.U32 R8, RZ, RZ, R3 ;  /* 0x000000ffff082224 */ /* 0x000fe200078e0003 */
[----:B-----5:R-:W-:-:S04]  /*1ae0*/  FSETP.NAN.AND P1, PT, |R2|, |R2|, PT ;  /* 0x400000020200720b */ /* 0x020fc80003f28200 */
[----:B------:R-:W-:-:S04]  /*1af0*/  FSEL R2, |R2|, +QNAN , !P1 ;  /* 0x7fffffff02027808 */ /* 0x000fc80004800200 */
[----:B------:R-:W-:Y:S01]  /*1b00*/  FSETP.NAN.AND P0, PT, |R2|, |R2|, PT ;  /* 0x400000020200720b */ /* 0x000fe20003f08200 */
[----:B------:R0:W-:Y:S01]  /*1b10*/  STS [UR5], R2 ;  /* 0x00000002ff007988 */ /* 0x0001e20008000805 */
[----:B------:R-:W-:Y:S11]  /*1b20*/  @!P3 EXIT ;  /* 0x000000000000b94d */ /* 0x000ff60003800000 */
[----:B------:R-:W-:Y:S01]  /*1b30*/  SEL R0, RZ, 0xffffffff, !P0 ;  /* 0xffffffffff007807 */ /* 0x000fe20004000000 */
[----:B------:R-:W-:Y:S01]  /*1b40*/  @!P0 FADD R29, R2, R29 ;  /* 0x0000001d021d8221 */ /* 0x000fe20000000000 */
[----:B------:R-:W-:Y:S01]  /*1b50*/  IMAD.MOV.U32 R7, RZ, RZ, 0x7fffffff ;  /* 0x7fffffffff077424 */ /* 0x000fe200078e00ff */
[----:B------:R-:W-:Y:S02]  /*1b60*/  MOV R9, 0x7fffffff ;  /* 0x7fffffff00097802 */ /* 0x000fe40000000f00 */
[----:B------:R-:W-:-:S13]  /*1b70*/  ISETP.NE.AND P1, PT, R8, R0, PT ;  /* 0x000000000800720c */ /* 0x000fda0003f25270 */
[----:B------:R-:W-:Y:S05]  /*1b80*/  @P1 BRA `(.L_x_20) ;  /* 0x0000000000341947 */ /* 0x000fea0003800000 */
[----:B------:R-:W-:Y:S01]  /*1b90*/  IMAD.MOV.U32 R3, RZ, RZ, 0x3b0355ad ;  /* 0x3b0355adff037424 */ /* 0x000fe200078e00ff */
[----:B------:R-:W2:Y:S03]  /*1ba0*/  FCHK P0, R29, 499 ;  /* 0x43f980001d007902 */ /* 0x000ea60000000000 */
[----:B------:R-:W-:-:S04]  /*1bb0*/  FFMA R0, R3, -R10, 1 ;  /* 0x3f80000003007423 */ /* 0x000fc8000000080a */
[----:B------:R-:W-:-:S04]  /*1bc0*/  FFMA R0, R0, R3, 0.0020040080416947603226 ;  /* 0x3b0355ad00007423 */ /* 0x000fc80000000003 */
[----:B------:R-:W-:-:S04]  /*1bd0*/  FFMA R3, R0, R29, RZ ;  /* 0x0000001d00037223 */ /* 0x000fc800000000ff */
[----:B0-----:R-:W-:-:S04]  /*1be0*/  FFMA R2, R3, -499, R29 ;  /* 0xc3f9800003027823 */ /* 0x001fc8000000001d */
[----:B------:R-:W-:Y:S01]  /*1bf0*/  FFMA R0, R0, R2, R3 ;  /* 0x0000000200007223 */ /* 0x000fe20000000003 */
[----:B--2---:R-:W-:Y:S06]  /*1c00*/  @!P0 BRA `(.L_x_21) ;  /* 0x0000000000088947 */ /* 0x004fec0003800000 */
[----:B------:R-:W-:-:S07]  /*1c10*/  MOV R20, 0x1c30 ;  /* 0x00001c3000147802 */ /* 0x000fce0000000f00 */
[----:B-1-34-:R-:W-:Y:S05]  /*1c20*/  CALL.REL.NOINC `($__internal_0_$__cuda_sm3x_div_rn_noftz_f32_slowpath) ;  /* 0x0000000000287944 */ /* 0x01afea0003c00000 */
.L_x_21:
[----:B------:R-:W0:Y:S02]  /*1c30*/  LDCU UR4, c[0x0][0x394] ;  /* 0x00007280ff0477ac */ /* 0x000e240008000800 */
[C---:B0-----:R-:W-:Y:S01]  /*1c40*/  FFMA R7, R0.reuse, UR4, RZ ;  /* 0x0000000400077c23 */ /* 0x041fe200080000ff */
[----:B------:R-:W-:-:S07]  /*1c50*/  FFMA R9, -R0, UR4, RZ ;  /* 0x0000000400097c23 */ /* 0x000fce00080001ff */
.L_x_20:
[----:B0-----:R-:W0:Y:S08]  /*1c60*/  LDC.64 R2, c[0x0][0x3a8] ;  /* 0x0000ea00ff027b82 */ /* 0x001e300000000a00 */
[----:B------:R-:W2:Y:S01]  /*1c70*/  LDC.64 R4, c[0x0][0x3b0] ;  /* 0x0000ec00ff047b82 */ /* 0x000ea20000000a00 */
[----:B0-----:R-:W-:-:S05]  /*1c80*/  IMAD.WIDE R2, R19, 0x4, R2 ;  /* 0x0000000413027825 */ /* 0x001fca00078e0202 */
[----:B------:R-:W-:Y:S01]  /*1c90*/  STG.E desc[UR8][R2.64], R7 ;  /* 0x0000000702007986 */ /* 0x000fe2000c101908 */
[----:B--2---:R-:W-:-:S05]  /*1ca0*/  IMAD.WIDE R4, R19, 0x4, R4 ;  /* 0x0000000413047825 */ /* 0x004fca00078e0204 */
[----:B------:R-:W-:Y:S01]  /*1cb0*/  STG.E desc[UR8][R4.64], R9 ;  /* 0x0000000904007986 */ /* 0x000fe2000c101908 */
[----:B------:R-:W-:Y:S05]  /*1cc0*/  EXIT ;  /* 0x000000000000794d */ /* 0x000fea0003800000 */
        .weak           $__internal_0_$__cuda_sm3x_div_rn_noftz_f32_slowpath
        .type           $__internal_0_$__cuda_sm3x_div_rn_noftz_f32_slowpath,@function
        .size           $__internal_0_$__cuda_sm3x_div_rn_noftz_f32_slowpath,(.L_x_96 - $__internal_0_$__cuda_sm3x_div_rn_noftz_f32_slowpath)
$__internal_0_$__cuda_sm3x_div_rn_noftz_f32_slowpath:
[----:B------:R-:W-:Y:S01]  /*1cd0*/  SHF.R.U32.HI R22, RZ, 0x17, R10 ;  /* 0x00000017ff167819 */ /* 0x000fe2000001160a */
[--C-:B------:R-:W-:Y:S01]  /*1ce0*/  IMAD.MOV.U32 R26, RZ, RZ, R29.reuse ;  /* 0x000000ffff1a7224 */ /* 0x100fe200078e001d */
[----:B------:R-:W-:Y:S01]  /*1cf0*/  SHF.R.U32.HI R24, RZ, 0x17, R29 ;  /* 0x00000017ff187819 */ /* 0x000fe2000001161d */
[----:B------:R-:W-:Y:S01]  /*1d00*/  IMAD.MOV.U32 R27, RZ, RZ, 0x43f98000 ;  /* 0x43f98000ff1b7424 */ /* 0x000fe200078e00ff */
[----:B------:R-:W-:Y:S02]  /*1d10*/  LOP3.LUT R22, R22, 0xff, RZ, 0xc0, !PT ;  /* 0x000000ff16167812 */ /* 0x000fe400078ec0ff */
[----:B------:R-:W-:-:S03]  /*1d20*/  LOP3.LUT R24, R24, 0xff, RZ, 0xc0, !PT ;  /* 0x000000ff18187812 */ /* 0x000fc600078ec0ff */
[----:B------:R-:W-:Y:S01]  /*1d30*/  VIADD R23, R22, 0xffffffff ;  /* 0xffffffff16177836 */ /* 0x000fe20000000000 */
[----:B------:R-:W-:-:S04]  /*1d40*/  IADD3 R25, PT, PT, R24, -0x1, RZ ;  /* 0xffffffff18197810 */ /* 0x000fc80007ffe0ff */
[----:B------:R-:W-:-:S04]  /*1d50*/  ISETP.GT.U32.AND P0, PT, R23, 0xfd, PT ;  /* 0x000000fd1700780c */ /* 0x000fc80003f04070 */
[----:B------:R-:W-:-:S13]  /*1d60*/  ISETP.GT.U32.OR P0, PT, R25, 0xfd, P0 ;  /* 0x000000fd1900780c */ /* 0x000fda0000704470 */
[----:B------:R-:W-:Y:S01]  /*1d70*/  @!P0 MOV R28, RZ ;  /* 0x000000ff001c8202 */ /* 0x000fe20000000f00 */
[----:B------:R-:W-:Y:S06]  /*1d80*/  @!P0 BRA `(.L_x_22) ;  /* 0x0000000000608947 */ /* 0x000fec0003800000 */
[----:B------:R-:W-:Y:S01]  /*1d90*/  IMAD.MOV.U32 R0, RZ, RZ, 0x43f98000 ;  /* 0x43f98000ff007424 */ /* 0x000fe200078e00ff */
[----:B------:R-:W-:-:S04]  /*1da0*/  FSETP.GTU.FTZ.AND P0, PT, |R29|, +INF , PT ;  /* 0x7f8000001d00780b */ /* 0x000fc80003f1c200 */
[----:B------:R-:W-:-:S04]  /*1db0*/  FSETP.GTU.FTZ.AND P1, PT, |R0|, +INF , PT ;  /* 0x7f8000000000780b */ /* 0x000fc80003f3c200 */
[----:B------:R-:W-:-:S13]  /*1dc0*/  PLOP3.LUT P0, PT, P0, P1, PT, 0xf8, 0x8f ;  /* 0x00000000008f781c */ /* 0x000fda0000703f70 */
[----:B------:R-:W-:Y:S05]  /*1dd0*/  @P0 BRA `(.L_x_23) ;  /* 0x0000000400480947 */ /* 0x000fea0003800000 */
[----:B------:R-:W-:-:S13]  /*1de0*/  LOP3.LUT P0, RZ, R27, 0x7fffffff, R26, 0xc8, !PT ;  /* 0x7fffffff1bff7812 */ /* 0x000fda000780c81a */
[----:B------:R-:W-:Y:S05]  /*1df0*/  @!P0 BRA `(.L_x_24) ;  /* 0x0000000400388947 */ /* 0x000fea0003800000 */
[C---:B------:R-:W-:Y:S02]  /*1e00*/  FSETP.NEU.FTZ.AND P3, PT, |R29|.reuse, +INF , PT ;  /* 0x7f8000001d00780b */ /* 0x040fe40003f7d200 */
[----:B------:R-:W-:Y:S02]  /*1e10*/  FSETP.NEU.FTZ.AND P1, PT, |R0|, +INF , PT ;  /* 0x7f8000000000780b */ /* 0x000fe40003f3d200 */
[----:B------:R-:W-:-:S11]  /*1e20*/  FSETP.NEU.FTZ.AND P0, PT, |R29|, +INF , PT ;  /* 0x7f8000001d00780b */ /* 0x000fd60003f1d200 */
[----:B------:R-:W-:Y:S05]  /*1e30*/  @!P1 BRA !P3, `(.L_x_24) ;  /* 0x0000000400289947 */ /* 0x000fea0005800000 */
[----:B------:R-:W-:-:S04]  /*1e40*/  LOP3.LUT P3, RZ, R26, 0x7fffffff, RZ, 0xc0, !PT ;  /* 0x7fffffff1aff7812 */ /* 0x000fc8000786c0ff */
[----:B------:R-:W-:-:S13]  /*1e50*/  PLOP3.LUT P1, PT, P1, P3, PT, 0x2f, 0xf2 ;  /* 0x0000000000f2781c */ /* 0x000fda0000f26577 */
[----:B------:R-:W-:Y:S05]  /*1e60*/  @P1 BRA `(.L_x_25) ;  /* 0x0000000400141947 */ /* 0x000fea0003800000 */
[----:B------:R-:W-:-:S04]  /*1e70*/  LOP3.LUT P1, RZ, R27, 0x7fffffff, RZ, 0xc0, !PT ;  /* 0x7fffffff1bff7812 */ /* 0x000fc8000782c0ff */
[----:B------:R-:W-:-:S13]  /*1e80*/  PLOP3.LUT P0, PT, P0, P1, PT, 0x2f, 0xf2 ;  /* 0x0000000000f2781c */ /* 0x000fda0000702577 */
[----:B------:R-:W-:Y:S05]  /*1e90*/  @P0 BRA `(.L_x_26) ;  /* 0x0000000000fc0947 */ /* 0x000fea0003800000 */
[----:B------:R-:W-:Y:S02]  /*1ea0*/  ISETP.GE.AND P0, PT, R25, RZ, PT ;  /* 0x000000ff1900720c */ /* 0x000fe40003f06270 */
[----:B------:R-:W-:-:S11]  /*1eb0*/  ISETP.GE.AND P1, PT, R23, RZ, PT ;  /* 0x000000ff1700720c */ /* 0x000fd60003f26270 */
[----:B------:R-:W-:Y:S01]  /*1ec0*/  @P0 IMAD.MOV.U32 R28, RZ, RZ, RZ ;  /* 0x000000ffff1c0224 */ /* 0x000fe200078e00ff */
[----:B------:R-:W-:Y:S01]  /*1ed0*/  @!P0 MOV R28, 0xffffffc0 ;  /* 0xffffffc0001c8802 */ /* 0x000fe20000000f00 */
[----:B------:R-:W-:Y:S01]  /*1ee0*/  @!P0 FFMA R26, R29, 1.84467440737095516160e+19, RZ ;  /* 0x5f8000001d1a8823 */ /* 0x000fe200000000ff */
[----:B------:R-:W-:-:S03]  /*1ef0*/  @!P1 FFMA R27, R0, 1.84467440737095516160e+19, RZ ;  /* 0x5f800000001b9823 */ /* 0x000fc600000000ff */
[----:B------:R-:W-:-:S07]  /*1f00*/  @!P1 VIADD R28, R28, 0x40 ;  /* 0x000000401c1c9836 */ /* 0x000fce0000000000 */
.L_x_22:
[----:B------:R-:W-:-:S05]  /*1f10*/  LEA R32, R22, 0xc0800000, 0x17 ;  /* 0xc080000016207811 */ /* 0x000fca00078eb8ff */
[----:B------:R-:W-:Y:S01]  /*1f20*/  IMAD.IADD R32, R27, 0x1, -R32 ;  /* 0x000000011b207824 */ /* 0x000fe200078e0a20 */
[----:B------:R-:W-:-:S03]  /*1f30*/  IADD3 R27, PT, PT, R24, -0x7f, RZ ;  /* 0xffffff81181b7810 */ /* 0x000fc60007ffe0ff */
[----:B------:R-:W0:Y:S01]  /*1f40*/  MUFU.RCP R23, R32 ;  /* 0x0000002000177308 */ /* 0x000e220000001000 */
[----:B------:R-:W-:Y:S01]  /*1f50*/  FADD.FTZ R24, -R32, -RZ ;  /* 0x800000ff20187221 */ /* 0x000fe20000010100 */
[C---:B------:R-:W-:Y:S01]  /*1f60*/  IMAD R25, R27.reuse, -0x800000, R26 ;  /* 0xff8000001b197824 */ /* 0x040fe200078e021a */
[----:B------:R-:W-:-:S05]  /*1f70*/  IADD3 R27, PT, PT, R27, 0x7f, -R22 ;  /* 0x0000007f1b1b7810 */ /* 0x000fca0007ffe816 */
[----:B------:R-:W-:Y:S02]  /*1f80*/  IMAD.IADD R28, R27, 0x1, R28 ;  /* 0x000000011b1c7824 */ /* 0x000fe400078e021c */
[----:B0-----:R-:W-:-:S04]  /*1f90*/  FFMA R0, R23, R24, 1 ;  /* 0x3f80000017007423 */ /* 0x001fc80000000018 */
[----:B------:R-:W-:-:S04]  /*1fa0*/  FFMA R0, R23, R0, R23 ;  /* 0x0000000017007223 */ /* 0x000fc80000000017 */
[----:B------:R-:W-:-:S04]  /*1fb0*/  FFMA R27, R25, R0, RZ ;  /* 0x00000000191b7223 */ /* 0x000fc800000000ff */
[----:B------:R-:W-:-:S04]  /*1fc0*/  FFMA R23, R24, R27, R25 ;  /* 0x0000001b18177223 */ /* 0x000fc80000000019 */
[----:B------:R-:W-:-:S04]  /*1fd0*/  FFMA R23, R0, R23, R27 ;  /* 0x0000001700177223 */ /* 0x000fc8000000001b */
[----:B------:R-:W-:-:S04]  /*1fe0*/  FFMA R24, R24, R23, R25 ;  /* 0x0000001718187223 */ /* 0x000fc80000000019 */
[----:B------:R-:W-:-:S05]  /*1ff0*/  FFMA R27, R0, R24, R23 ;  /* 0x00000018001b7223 */ /* 0x000fca0000000017 */
[----:B------:R-:W-:-:S04]  /*2000*/  SHF.R.U32.HI R25, RZ, 0x17, R27 ;  /* 0x00000017ff197819 */ /* 0x000fc8000001161b */
[----:B------:R-:W-:-:S05]  /*2010*/  LOP3.LUT R25, R25, 0xff, RZ, 0xc0, !PT ;  /* 0x000000ff19197812 */ /* 0x000fca00078ec0ff */
[----:B------:R-:W-:-:S05]  /*2020*/  IMAD.IADD R22, R25, 0x1, R28 ;  /* 0x0000000119167824 */ /* 0x000fca00078e021c */
[----:B------:R-:W-:-:S04]  /*2030*/  IADD3 R25, PT, PT, R22, -0x1, RZ ;  /* 0xffffffff16197810 */ /* 0x000fc80007ffe0ff */
[----:B------:R-:W-:-:S13]  /*2040*/  ISETP.GE.U32.AND P0, PT, R25, 0xfe, PT ;  /* 0x000000fe1900780c */ /* 0x000fda0003f06070 */
[----:B------:R-:W-:Y:S05]  /*2050*/  @!P0 BRA `(.L_x_27) ;  /* 0x0000000000808947 */ /* 0x000fea0003800000 */
[----:B------:R-:W-:-:S13]  /*2060*/  ISETP.GT.AND P0, PT, R22, 0xfe, PT ;  /* 0x000000fe1600780c */ /* 0x000fda0003f04270 */
[----:B------:R-:W-:Y:S05]  /*2070*/  @P0 BRA `(.L_x_28) ;  /* 0x00000000006c0947 */ /* 0x000fea0003800000 */
[----:B------:R-:W-:-:S13]  /*2080*/  ISETP.GE.AND P0, PT, R22, 0x1, PT ;  /* 0x000000011600780c */ /* 0x000fda0003f06270 */
[----:B------:R-:W-:Y:S05]  /*2090*/  @P0 BRA `(.L_x_29) ;  /* 0x0000000000740947 */ /* 0x000fea0003800000 */
[----:B------:R-:W-:Y:S02]  /*20a0*/  ISETP.GE.AND P0, PT, R22, -0x18, PT ;  /* 0xffffffe81600780c */ /* 0x000fe40003f06270 */
[----:B------:R-:W-:-:S11]  /*20b0*/  LOP3.LUT R27, R27, 0x80000000, RZ, 0xc0, !PT ;  /* 0x800000001b1b7812 */ /* 0x000fd600078ec0ff */
[----:B------:R-:W-:Y:S05]  /*20c0*/  @!P0 BRA `(.L_x_29) ;  /* 0x0000000000688947 */ /* 0x000fea0003800000 */
[CCC-:B------:R-:W-:Y:S01]  /*20d0*/  FFMA.RP R26, R0.reuse, R24.reuse, R23.reuse ;  /* 0x00000018001a7223 */ /* 0x1c0fe20000008017 */
[CCC-:B------:R-:W-:Y:S01]  /*20e0*/  FFMA.RM R25, R0.reuse, R24.reuse, R23.reuse ;  /* 0x0000001800197223 */ /* 0x1c0fe20000004017 */
[----:B------:R-:W-:Y:S01]  /*20f0*/  FFMA.RZ R0, R0, R24, R23 ;  /* 0x0000001800007223 */ /* 0x000fe2000000c017 */
[C---:B------:R-:W-:Y:S01]  /*2100*/  VIADD R23, R22.reuse, 0x20 ;  /* 0x0000002016177836 */ /* 0x040fe20000000000 */
[C---:B------:R-:W-:Y:S02]  /*2110*/  ISETP.NE.AND P3, PT, R22.reuse, RZ, PT ;  /* 0x000000ff1600720c */ /* 0x040fe40003f65270 */
[----:B------:R-:W-:Y:S01]  /*2120*/  ISETP.NE.AND P1, PT, R22, RZ, PT ;  /* 0x000000ff1600720c */ /* 0x000fe20003f25270 */
[----:B------:R-:W-:Y:S01]  /*2130*/  IMAD.MOV R22, RZ, RZ, -R22 ;  /* 0x000000ffff167224 */ /* 0x000fe200078e0a16 */
[----:B------:R-:W-:Y:S02]  /*2140*/  LOP3.LUT R0, R0, 0x7fffff, RZ, 0xc0, !PT ;  /* 0x007fffff00007812 */ /* 0x000fe400078ec0ff */
[----:B------:R-:W-:-:S02]  /*2150*/  FSETP.NEU.FTZ.AND P0, PT, R26, R25, PT ;  /* 0x000000191a00720b */ /* 0x000fc40003f1d000 */
[----:B------:R-:W-:Y:S02]  /*2160*/  LOP3.LUT R0, R0, 0x800000, RZ, 0xfc, !PT ;  /* 0x0080000000007812 */ /* 0x000fe400078efcff */
[----:B------:R-:W-:Y:S02]  /*2170*/  SEL R25, R22, RZ, P3 ;  /* 0x000000ff16197207 */ /* 0x000fe40001800000 */
[----:B------:R-:W-:-:S04]  /*2180*/  SHF.L.U32 R23, R0, R23, RZ ;  /* 0x0000001700177219 */ /* 0x000fc800000006ff */
[----:B------:R-:W-:Y:S02]  /*2190*/  ISETP.NE.AND P1, PT, R23, RZ, P1 ;  /* 0x000000ff1700720c */ /* 0x000fe40000f25270 */
[----:B------:R-:W-:Y:S02]  /*21a0*/  SHF.R.U32.HI R23, RZ, R25, R0 ;  /* 0x00000019ff177219 */ /* 0x000fe40000011600 */
[----:B------:R-:W-:Y:S02]  /*21b0*/  PLOP3.LUT P0, PT, P0, P1, PT, 0xf8, 0x8f ;  /* 0x00000000008f781c */ /* 0x000fe40000703f70 */
[----:B------:R-:W-:Y:S02]  /*21c0*/  SHF.R.U32.HI R22, RZ, 0x1, R23 ;  /* 0x00000001ff167819 */ /* 0x000fe40000011617 */
[----:B------:R-:W-:-:S04]  /*21d0*/  SEL R25, RZ, 0x1, !P0 ;  /* 0x00000001ff197807 */ /* 0x000fc80004000000 */
[----:B------:R-:W-:-:S04]  /*21e0*/  LOP3.LUT R0, R25, 0x1, R22, 0xf8, !PT ;  /* 0x0000000119007812 */ /* 0x000fc800078ef816 */
[----:B------:R-:W-:-:S04]  /*21f0*/  LOP3.LUT R23, R0, R23, RZ, 0xc0, !PT ;  /* 0x0000001700177212 */ /* 0x000fc800078ec0ff */
[----:B------:R-:W-:-:S04]  /*2200*/  IADD3 R22, PT, PT, R22, R23, RZ ;  /* 0x0000001716167210 */ /* 0x000fc80007ffe0ff */
[----:B------:R-:W-:Y:S01]  /*2210*/  LOP3.LUT R27, R22, R27, RZ, 0xfc, !PT ;  /* 0x0000001b161b7212 */ /* 0x000fe200078efcff */
[----:B------:R-:W-:Y:S06]  /*2220*/  BRA `(.L_x_29) ;  /* 0x0000000000107947 */ /* 0x000fec0003800000 */
.L_x_28:
[----:B------:R-:W-:-:S04]  /*2230*/  LOP3.LUT R27, R27, 0x80000000, RZ, 0xc0, !PT ;  /* 0x800000001b1b7812 */ /* 0x000fc800078ec0ff */
[----:B------:R-:W-:Y:S01]  /*2240*/  LOP3.LUT R27, R27, 0x7f800000, RZ, 0xfc, !PT ;  /* 0x7f8000001b1b7812 */ /* 0x000fe200078efcff */
[----:B------:R-:W-:Y:S06]  /*2250*/  BRA `(.L_x_29) ;  /* 0x0000000000047947 */ /* 0x000fec0003800000 */
.L_x_27:
[----:B------:R-:W-:-:S07]  /*2260*/  IMAD R27, R28, 0x800000, R27 ;  /* 0x008000001c1b7824 */ /* 0x000fce00078e021b */
.L_x_29:
[----:B------:R-:W-:Y:S01]  /*2270*/  IMAD.MOV.U32 R0, RZ, RZ, R27 ;  /* 0x000000ffff007224 */ /* 0x000fe200078e001b */
[----:B------:R-:W-:Y:S06]  /*2280*/  BRA `(.L_x_30) ;  /* 0x0000000000207947 */ /* 0x000fec0003800000 */
.L_x_26:
[----:B------:R-:W-:-:S04]  /*2290*/  LOP3.LUT R26, R27, 0x80000000, R26, 0x48, !PT ;  /* 0x800000001b1a7812 */ /* 0x000fc800078e481a */
[----:B------:R-:W-:Y:S01]  /*22a0*/  LOP3.LUT R0, R26, 0x7f800000, RZ, 0xfc, !PT ;  /* 0x7f8000001a007812 */ /* 0x000fe200078efcff */
[----:B------:R-:W-:Y:S06]  /*22b0*/  BRA `(.L_x_30) ;  /* 0x0000000000147947 */ /* 0x000fec0003800000 */
.L_x_25:
[----:B------:R-:W-:Y:S01]  /*22c0*/  LOP3.LUT R0, R27, 0x80000000, R26, 0x48, !PT ;  /* 0x800000001b007812 */ /* 0x000fe200078e481a */
[----:B------:R-:W-:Y:S06]  /*22d0*/  BRA `(.L_x_30) ;  /* 0x00000000000c7947 */ /* 0x000fec0003800000 */
.L_x_24:
[----:B------:R-:W0:Y:S01]  /*22e0*/  MUFU.RSQ R0, -QNAN ;  /* 0xffc0000000007908 */ /* 0x000e220000001400 */
[----:B------:R-:W-:Y:S05]  /*22f0*/  BRA `(.L_x_30) ;  /* 0x0000000000047947 */ /* 0x000fea0003800000 */
.L_x_23:
[----:B------:R-:W-:-:S07]  /*2300*/  FADD.FTZ R0, R29, R0 ;  /* 0x000000001d007221 */ /* 0x000fce0000010000 */
.L_x_30:
[----:B------:R-:W-:Y:S01]  /*2310*/  MOV R22, R20 ;  /* 0x0000001400167202 */ /* 0x000fe20000000f00 */
[----:B------:R-:W-:-:S04]  /*2320*/  IMAD.MOV.U32 R23, RZ, RZ, 0x0 ;  /* 0x00000000ff177424 */ /* 0x000fc800078e00ff */
[----:B0-----:R-:W-:Y:S05]  /*2330*/  RET.REL.NODEC R22 `(nadaraya_watson_envelope_many_series_one_param_f32) ;  /* 0xffffffdc16307950 */ /* 0x001fea0003c3ffff */
.L_x_31:
[----:B------:R-:W-:-:S00]  /*2340*/  BRA `(.L_x_31) ;  /* 0xfffffffc00fc7947 */ /* 0x000fc0000383ffff */
[----:B------:R-:W-:-:S00]  /*2350*/  NOP ;  /* 0x0000000000007918 */ /* 0x000fc00000000000 */
        /* <DEDUP_REMOVED lines=10> */
.L_x_96:


//--------------------- .text.nadaraya_watson_envelope_batch_f32 --------------------------
	.section	.text.nadaraya_watson_envelope_batch_f32,"ax",@progbits
	.align	128
        .global         nadaraya_watson_envelope_batch_f32
        .type           nadaraya_watson_envelope_batch_f32,@function
        .size           nadaraya_watson_envelope_batch_f32,(.L_x_97 - nadaraya_watson_envelope_batch_f32)
        .other          nadaraya_watson_envelope_batch_f32,@"STO_CUDA_ENTRY STV_DEFAULT"
nadaraya_watson_envelope_batch_f32:
.text.nadaraya_watson_envelope_batch_f32:
[----:B------:R-:W-:Y:S01]  /*0000*/  LDC R1, c[0x0][0x37c] ;  /* 0x0000df00ff017b82 */ /* 0x000fe20000000800 */
[----:B------:R-:W0:Y:S01]  /*0010*/  S2R R6, SR_CTAID.Y ;  /* 0x0000000000067919 */ /* 0x000e220000002600 */
[----:B------:R-:W0:Y:S02]  /*0020*/  LDCU UR4, c[0x0][0x3a4] ;  /* 0x00007480ff0477ac */ /* 0x000e240008000800 */
[----:B0-----:R-:W-:-:S13]  /*0030*/  ISETP.GE.AND P0, PT, R6, UR4, PT ;  /* 0x0000000406007c0c */ /* 0x001fda000bf06270 */
[----:B------:R-:W-:Y:S05]  /*0040*/  @P0 EXIT ;  /* 0x000000000000094d */ /* 0x000fea0003800000 */
[----:B------:R-:W0:Y:S01]  /*0050*/  LDC.64 R2, c[0x0][0x390] ;  /* 0x0000e400ff027b82 */ /* 0x000e220000000a00 */
[----:B------:R-:W1:Y:S07]  /*0060*/  LDCU.64 UR12, c[0x0][0x358] ;  /* 0x00006b00ff0c77ac */ /* 0x000e6e0008000a00 */
[----:B------:R-:W2:Y:S01]  /*0070*/  LDC.64 R4, c[0x0][0x398] ;  /* 0x0000e600ff047b82 */ /* 0x000ea20000000a00 */
[----:B0-----:R-:W-:-:S06]  /*0080*/  IMAD.WIDE.U32 R2, R6, 0x4, R2 ;  /* 0x0000000406027825 */ /* 0x001fcc00078e0002 */
[----:B-1----:R-:W3:Y:S02]  /*0090*/  LDG.E.CONSTANT R2, desc[UR12][R2.64] ;  /* 0x0000000c02027981 */ /* 0x002ee4000c1e9900 */
[----:B---3--:R-:W-:-:S13]  /*00a0*/  R2UR UR11, R2 ;  /* 0x00000000020b72ca */ /* 0x008fda00000e0000 */
[----:B------:R-:W-:Y:S02]  /*00b0*/  USHF.R.S32.HI UR4, URZ, 0x1f, UR11 ;  /* 0x0000001fff047899 */ /* 0x000fe4000801140b */
[----:B------:R-:W-:-:S04]  /*00c0*/  UISETP.GE.U32.AND UP0, UPT, UR11, 0x1, UPT ;  /* 0x000000010b00788c */ /* 0x000fc8000bf06070 */
[----:B------:R-:W-:-:S06]  /*00d0*/  UISETP.GE.AND.EX UP0, UPT, UR4, URZ, UPT, UP0 ;  /* 0x000000ff0400728c */ /* 0x000fcc000bf06300 */
[----:B------:R-:W-:-:S13]  /*00e0*/  PLOP3.LUT P0, PT, PT, PT, UP0, 0x80, 0x8 ;  /* 0x000000000008781c */ /* 0x000fda0003f0f008 */
[----:B--2---:R-:W-:Y:S05]  /*00f0*/  @!P0 EXIT ;  /* 0x000000000000894d */ /* 0x004fea0003800000 */
[----:B------:R-:W-:Y:S01]  /*0100*/  IMAD.WIDE.U32 R2, R6, 0x4, R4 ;  /* 0x0000000406027825 */ /* 0x000fe200078e0004 */
[----:B------:R-:W0:Y:S01]  /*0110*/  S2R R8, SR_TID.X ;  /* 0x0000000000087919 */ /* 0x000e220000002100 */
[----:B------:R-:W1:Y:S03]  /*0120*/  LDCU UR4, c[0x0][0x3a8] ;  /* 0x00007500ff0477ac */ /* 0x000e660008000800 */
[----:B------:R2:W5:Y:S01]  /*0130*/  LDG.E.CONSTANT R7, desc[UR12][R2.64] ;  /* 0x0000000c02077981 */ /* 0x000562000c1e9900 */
[----:B------:R-:W0:Y:S01]  /*0140*/  S2UR UR6, SR_CTAID.X ;  /* 0x00000000000679c3 */ /* 0x000e220000002500 */
[----:B------:R-:W3:Y:S01]  /*0150*/  LDCU UR10, c[0x0][0x3a0] ;  /* 0x00007400ff0a77ac */ /* 0x000ee20008000800 */
[----:B------:R-:W-:Y:S06]  /*0160*/  BSSY.RECONVERGENT B0, `(.L_x_32) ;  /* 0x0000014000007945 */ /* 0x000fec0003800200 */
[----:B------:R-:W0:Y:S01]  /*0170*/  LDC R9, c[0x0][0x360] ;  /* 0x0000d800ff097b82 */ /* 0x000e220000000800 */
[----:B-1----:R-:W-:-:S04]  /*0180*/  UIADD3 UR4, UPT, UPT, UR11, UR4, URZ ;  /* 0x000000040b047290 */ /* 0x002fc8000fffe0ff */
[----:B------:R-:W-:-:S04]  /*0190*/  UIADD3 UR14, UPT, UPT, UR4, 0x1f1, URZ ;  /* 0x000001f1040e7890 */ /* 0x000fc8000fffe0ff */
[----:B---3--:R-:W-:-:S04]  /*01a0*/  UISETP.LT.AND UP0, UPT, UR14, UR10, UPT ;  /* 0x0000000a0e00728c */ /* 0x008fc8000bf01270 */
[----:B------:R-:W-:Y:S01]  /*01b0*/  USEL UR5, UR14, UR10, UP0 ;  /* 0x0000000a0e057287 */ /* 0x000fe20008000000 */
[----:B0-----:R-:W-:-:S05]  /*01c0*/  IMAD R0, R9, UR6, R8 ;  /* 0x0000000609007c24 */ /* 0x001fca000f8e0208 */
[----:B------:R-:W-:-:S13]  /*01d0*/  ISETP.GE.AND P0, PT, R0, UR5, PT ;  /* 0x0000000500007c0c */ /* 0x000fda000bf06270 */
[----:B--2---:R-:W-:Y:S05]  /*01e0*/  @P0 BRA `(.L_x_33) ;  /* 0x00000000002c0947 */ /* 0x004fea0003800000 */
[----:B------:R-:W0:Y:S01]  /*01f0*/  LDC.64 R10, c[0x0][0x3b0] ;  /* 0x0000ec00ff0a7b82 */ /* 0x000e220000000a00 */
[----:B------:R-:W-:-:S07]  /*0200*/  MOV R15, 0x7fffffff ;  /* 0x7fffffff000f7802 */ /* 0x000fce0000000f00 */
[----:B------:R-:W1:Y:S02]  /*0210*/  LDC.64 R12, c[0x0][0x3b8] ;  /* 0x0000ee00ff0c7b82 */ /* 0x000e640000000a00 */
.L_x_34:
[----:B--2---:R-:W-:Y:S01]  /*0220*/  IMAD R5, R6, UR10, R0 ;  /* 0x0000000a06057c24 */ /* 0x004fe2000f8e0200 */
[----:B------:R-:W-:-:S03]  /*0230*/  IADD3 R0, PT, PT, R9, R0, RZ ;  /* 0x0000000009007210 */ /* 0x000fc60007ffe0ff */
[----:B0-----:R-:W-:Y:S01]  /*0240*/  IMAD.WIDE R2, R5, 0x4, R10 ;  /* 0x0000000405027825 */ /* 0x001fe200078e020a */
[----:B------:R-:W-:-:S03]  /*0250*/  ISETP.GE.AND P0, PT, R0, UR5, PT ;  /* 0x0000000500007c0c */ /* 0x000fc6000bf06270 */
[----:B-1----:R-:W-:Y:S01]  /*0260*/  IMAD.WIDE R4, R5, 0x4, R12 ;  /* 0x0000000405047825 */ /* 0x002fe200078e020c */
[----:B------:R2:W-:Y:S04]  /*0270*/  STG.E desc[UR12][R2.64], R15 ;  /* 0x0000000f02007986 */ /* 0x0005e8000c10190c */
[----:B------:R2:W-:Y:S05]  /*0280*/  STG.E desc[UR12][R4.64], R15 ;  /* 0x0000000f04007986 */ /* 0x0005ea000c10190c */
[----:B------:R-:W-:Y:S05]  /*0290*/  @!P0 BRA `(.L_x_34) ;  /* 0xfffffffc00e08947 */ /* 0x000fea000383ffff */
.L_x_33:
[----:B------:R-:W-:Y:S05]  /*02a0*/  BSYNC.RECONVERGENT B0 ;  /* 0x0000000000007941 */ /* 0x000fea0003800200 */
.L_x_32:
[----:B------:R-:W-:Y:S01]  /*02b0*/  BAR.SYNC.DEFER_BLOCKING 0x0 ;  /* 0x0000000000007b1d */ /* 0x000fe20000010000 */
[----:B------:R-:W-:-:S06]  /*02c0*/  UISETP.GE.AND UP0, UPT, UR14, UR10, UPT ;  /* 0x0000000a0e00728c */ /* 0x000fcc000bf06270 */
[----:B------:R-:W-:-:S13]  /*02d0*/  PLOP3.LUT P0, PT, PT, PT, UP0, 0x80, 0x8 ;  /* 0x000000000008781c */ /* 0x000fda0003f0f008 */
[----:B------:R-:W-:Y:S05]  /*02e0*/  @P0 EXIT ;  /* 0x000000000000094d */ /* 0x000fea0003800000 */
[C---:B------:R-:W-:Y:S01]  /*02f0*/  ISETP.GE.U32.AND P0, PT, R8.reuse, UR11, PT ;  /* 0x0000000b08007c0c */ /* 0x040fe2000bf06070 */
[----:B------:R-:W0:Y:S01]  /*0300*/  LDCU UR5, c[0x0][0x3ac] ;  /* 0x00007580ff0577ac */ /* 0x000e220008000800 */
[----:B------:R-:W-:Y:S01]  /*0310*/  BSSY.RECONVERGENT B0, `(.L_x_35) ;  /* 0x0000011000007945 */ /* 0x000fe20003800200 */
[----:B------:R-:W-:-:S10]  /*0320*/  ISETP.NE.AND P1, PT, R8, RZ, PT ;  /* 0x000000ff0800720c */ /* 0x000fd40003f25270 */
[----:B------:R-:W-:Y:S05]  /*0330*/  @P0 BRA `(.L_x_36) ;  /* 0x0000000000380947 */ /* 0x000fea0003800000 */
[----:B--2---:R-:W1:Y:S01]  /*0340*/  S2R R3, SR_CgaCtaId ;  /* 0x0000000000037919 */ /* 0x004e620000008800 */
[----:B------:R-:W2:Y:S01]  /*0350*/  LDC.64 R4, c[0x0][0x388] ;  /* 0x0000e200ff047b82 */ /* 0x000ea20000000a00 */
[----:B------:R-:W-:Y:S02]  /*0360*/  MOV R0, 0x400 ;  /* 0x0000040000007802 */ /* 0x000fe40000000f00 */
[----:B------:R-:W-:Y:S02]  /*0370*/  MOV R11, R8 ;  /* 0x00000008000b7202 */ /* 0x000fe40000000f00 */
[----:B------:R-:W-:-:S04]  /*0380*/  IADD3 R0, PT, PT, R0, 0x8d0, RZ ;  /* 0x000008d000007810 */ /* 0x000fc80007ffe0ff */
[----:B-1----:R-:W-:-:S07]  /*0390*/  LEA R0, R3, R0, 0x18 ;  /* 0x0000000003007211 */ /* 0x002fce00078ec0ff */
.L_x_37:
[----:B0-----:R-:W-:-:S04]  /*03a0*/  IMAD R3, R6, UR5, R11 ;  /* 0x0000000506037c24 */ /* 0x001fc8000f8e020b */
[----:B-12---:R-:W-:-:S06]  /*03b0*/  IMAD.WIDE R2, R3, 0x4, R4 ;  /* 0x0000000403027825 */ /* 0x006fcc00078e0204 */
[----:B------:R-:W2:Y:S01]  /*03c0*/  LDG.E.CONSTANT R2, desc[UR12][R2.64] ;  /* 0x0000000c02027981 */ /* 0x000ea2000c1e9900 */
[----:B------:R-:W-:Y:S01]  /*03d0*/  IMAD R13, R11, 0x4, R0 ;  /* 0x000000040b0d7824 */ /* 0x000fe200078e0200 */
[----:B------:R-:W-:-:S04]  /*03e0*/  IADD3 R11, PT, PT, R9, R11, RZ ;  /* 0x0000000b090b7210 */ /* 0x000fc80007ffe0ff */
[----:B------:R-:W-:Y:S01]  /*03f0*/  ISETP.GE.AND P0, PT, R11, UR11, PT ;  /* 0x0000000b0b007c0c */ /* 0x000fe2000bf06270 */
[----:B--2---:R1:W-:-:S12]  /*0400*/  STS [R13], R2 ;  /* 0x000000020d007388 */ /* 0x0043d80000000800 */
[----:B------:R-:W-:Y:S05]  /*0410*/  @!P0 BRA `(.L_x_37) ;  /* 0xfffffffc00e08947 */ /* 0x000fea000383ffff */
.L_x_36:
[----:B0-----:R-:W-:Y:S05]  /*0420*/  BSYNC.RECONVERGENT B0 ;  /* 0x0000000000007941 */ /* 0x001fea0003800200 */
.L_x_35:
[----:B------:R-:W-:Y:S06]  /*0430*/  BAR.SYNC.DEFER_BLOCKING 0x0 ;  /* 0x0000000000007b1d */ /* 0x000fec0000010000 */
[----:B------:R-:W-:Y:S04]  /*0440*/  BSSY.RECONVERGENT B0, `(.L_x_38) ;  /* 0x0000087000007945 */ /* 0x000fe80003800200 */
[----:B------:R-:W-:Y:S05]  /*0450*/  @P1 BRA `(.L_x_39) ;  /* 0x0000000800141947 */ /* 0x000fea0003800000 */
[----:B------:R-:W0:Y:S01]  /*0460*/  S2UR UR6, SR_CgaCtaId ;  /* 0x00000000000679c3 */ /* 0x000e220000008800 */
[----:B------:R-:W-:Y:S01]  /*0470*/  UMOV UR5, 0x400 ;  /* 0x0000040000057882 */ /* 0x000fe20000000000 */
[----:B------:R-:W-:Y:S01]  /*0480*/  MOV R12, 0x7fffffff ;  /* 0x7fffffff000c7802 */ /* 0x000fe20000000f00 */
[----:B--2---:R-:W-:Y:S01]  /*0490*/  IMAD.MOV.U32 R15, RZ, RZ, 0x7fffffff ;  /* 0x7fffffffff0f7424 */ /* 0x004fe200078e00ff */
[----:B-1----:R-:W-:Y:S02]  /*04a0*/  MOV R13, 0x7fffffff ;  /* 0x7fffffff000d7802 */ /* 0x002fe40000000f00 */
[----:B------:R-:W-:Y:S01]  /*04b0*/  MOV R14, 0x7fffffff ;  /* 0x7fffffff000e7802 */ /* 0x000fe20000000f00 */
[----:B0-----:R-:W-:-:S09]  /*04c0*/  ULEA UR5, UR6, UR5, 0x18 ;  /* 0x0000000506057291 */ /* 0x001fd2000f8ec0ff */
        /* <DEDUP_REMOVED lines=126> */
.L_x_39:
[----:B------:R-:W-:Y:S05]  /*0cb0*/  BSYNC.RECONVERGENT B0 ;  /* 0x0000000000007941 */ /* 0x000fea0003800200 */
.L_x_38:
[----:B------:R-:W-:Y:S01]  /*0cc0*/  BAR.SYNC.DEFER_BLOCKING 0x0 ;  /* 0x0000000000007b1d */ /* 0x000fe20000010000 */
[----:B------:R-:W-:-:S06]  /*0cd0*/  UISETP.GT.AND UP0, UPT, UR4, UR10, UPT ;  /* 0x0000000a0400728c */ /* 0x000fcc000bf04270 */
[----:B------:R-:W-:-:S13]  /*0ce0*/  PLOP3.LUT P0, PT, PT, PT, UP0, 0x80, 0x8 ;  /* 0x000000000008781c */ /* 0x000fda0003f0f008 */
[----:B------:R-:W-:Y:S05]  /*0cf0*/  @P0 EXIT ;  /* 0x000000000000094d */ /* 0x000fea0003800000 */
[----:B------:R-:W3:Y:S01]  /*0d00*/  S2UR UR7, SR_CgaCtaId ;  /* 0x00000000000779c3 */ /* 0x000ee20000008800 */
[----:B------:R-:W4:Y:S01]  /*0d10*/  LDCU UR8, c[0x0][0x3ac] ;  /* 0x00007580ff0877ac */ /* 0x000f220008000800 */
[----:B------:R-:W-:Y:S01]  /*0d20*/  HFMA2 R0, -RZ, RZ, 0, 0 ;  /* 0x00000000ff007431 */ /* 0x000fe200000001ff */
[----:B------:R-:W-:Y:S02]  /*0d30*/  LOP3.LUT R10, R8, 0x1f, RZ, 0xc0, !PT ;  /* 0x0000001f080a7812 */ /* 0x000fe400078ec0ff */
[----:B01----:R-:W-:Y:S01]  /*0d40*/  CS2R R12, SRZ ;  /* 0x00000000000c7805 */ /* 0x003fe2000001ff00 */
[----:B------:R-:W-:Y:S01]  /*0d50*/  UMOV UR5, 0x400 ;  /* 0x0000040000057882 */ /* 0x000fe20000000000 */
[----:B------:R-:W-:Y:S01]  /*0d60*/  MOV R11, RZ ;  /* 0x000000ff000b7202 */ /* 0x000fe20000000f00 */
[----:B------:R-:W-:Y:S02]  /*0d70*/  UIADD3 UR6, UPT, UPT, UR5, 0x8d0, URZ ;  /* 0x000008d005067890 */ /* 0x000fe4000fffe0ff */
[----:B------:R-:W-:-:S02]  /*0d80*/  UIADD3 UR16, UPT, UPT, -UR4, 0x1, UR10 ;  /* 0x0000000104107890 */ /* 0x000fc4000fffe10a */
[----:B------:R-:W-:Y:S02]  /*0d90*/  UIADD3 UR17, UPT, UPT, UR4, -0x1, URZ ;  /* 0xffffffff04117890 */ /* 0x000fe4000fffe0ff */
[----:B---3--:R-:W-:Y:S02]  /*0da0*/  ULEA UR9, UR7, UR5, 0x18 ;  /* 0x0000000507097291 */ /* 0x008fe4000f8ec0ff */
[----:B------:R-:W-:-:S04]  /*0db0*/  ULEA UR6, UR7, UR6, 0x18 ;  /* 0x0000000607067291 */ /* 0x000fc8000f8ec0ff */
[----:B----4-:R-:W-:Y:S01]  /*0dc0*/  ULEA UR15, UR8, UR6, 0x2 ;  /* 0x00000006080f7291 */ /* 0x010fe2000f8e10ff */
[----:B------:R-:W-:Y:S01]  /*0dd0*/  LEA.HI R14, R8, UR9, RZ, 0x1d ;  /* 0x00000009080e7c11 */ /* 0x000fe2000f8fe8ff */
[----:B------:R-:W-:Y:S02]  /*0de0*/  ULEA UR5, UR8, UR6, 0x3 ;  /* 0x0000000608057291 */ /* 0x000fe4000f8e18ff */
[----:B------:R-:W-:Y:S02]  /*0df0*/  ULEA UR6, UR8, UR15, 0x2 ;  /* 0x0000000f08067291 */ /* 0x000fe4000f8e10ff */
[----:B------:R-:W-:-:S12]  /*0e00*/  UIADD3 UR7, UPT, UPT, UR5, 0xfc, URZ ;  /* 0x000000fc05077890 */ /* 0x000fd8000fffe0ff */
.L_x_71:
[----:B0-----:R-:W0:Y:S01]  /*0e10*/  LDCU UR9, c[0x0][0x3a0] ;  /* 0x00007400ff0977ac */ /* 0x001e220008000800 */
[----:B------:R-:W-:Y:S01]  /*0e20*/  BSSY.RECONVERGENT B0, `(.L_x_40) ;  /* 0x000001b000007945 */ /* 0x000fe20003800200 */
[----:B-1----:R-:W1:Y:S01]  /*0e30*/  LDCU.64 UR4, c[0x0][0x380] ;  /* 0x00007000ff0477ac */ /* 0x002e620008000a00 */
[----:B0-----:R-:W-:-:S04]  /*0e40*/  UIADD3 UR9, UPT, UPT, -UR17, UR9, URZ ;  /* 0x0000000911097290 */ /* 0x001fc8000fffe1ff */
[----:B------:R-:W-:-:S04]  /*0e50*/  UISETP.LT.AND UP0, UPT, UR9, 0x40, UPT ;  /* 0x000000400900788c */ /* 0x000fc8000bf01270 */
[----:B------:R-:W-:-:S04]  /*0e60*/  USEL UR19, UR9, 0x40, UP0 ;  /* 0x0000004009137887 */ /* 0x000fc80008000000 */
[----:B------:R-:W-:-:S06]  /*0e70*/  UIADD3 UR8, UPT, UPT, UR11, -0x1, UR19 ;  /* 0xffffffff0b087890 */ /* 0x000fcc000fffe013 */
[----:B------:R-:W-:-:S13]  /*0e80*/  ISETP.GE.AND P0, PT, R8, UR8, PT ;  /* 0x0000000808007c0c */ /* 0x000fda000bf06270 */
[----:B-1----:R-:W-:Y:S05]  /*0e90*/  @P0 BRA `(.L_x_41) ;  /* 0x00000000004c0947 */ /* 0x002fea0003800000 */
[----:B------:R-:W-:Y:S01]  /*0ea0*/  MOV R17, UR11 ;  /* 0x0000000b00117c02 */ /* 0x000fe20008000f00 */
[----:B------:R-:W-:Y:S01]  /*0eb0*/  USHF.R.S32.HI UR10, URZ, 0x1f, UR11 ;  /* 0x0000001fff0a7899 */ /* 0x000fe2000801140b */
[----:B------:R-:W-:Y:S01]  /*0ec0*/  MOV R19, UR17 ;  /* 0x0000001100137c02 */ /* 0x000fe20008000f00 */
[----:B--2---:R-:W-:Y:S01]  /*0ed0*/  IMAD.MOV.U32 R4, RZ, RZ, R8 ;  /* 0x000000ffff047224 */ /* 0x004fe200078e0008 */
[----:B------:R-:W-:-:S04]  /*0ee0*/  IADD3 R17, P0, PT, -R17, UR17, RZ ;  /* 0x0000001111117c10 */ /* 0x000fc8000ff1e1ff */
[----:B------:R-:W-:-:S09]  /*0ef0*/  LEA.HI.X.SX32 R19, R19, ~UR10, 0x1, P0 ;  /* 0x8000000a13137c11 */ /* 0x000fd200080f0eff */
.L_x_42:
[----:B------:R-:W-:-:S04]  /*0f00*/  IADD3 R3, P0, PT, R4, R17, RZ ;  /* 0x0000001104037210 */ /* 0x000fc80007f1e0ff */
[----:B0-----:R-:W-:Y:S02]  /*0f10*/  LEA.HI.X.SX32 R16, R4, R19, 0x1, P0 ;  /* 0x0000001304107211 */ /* 0x001fe400000f0eff */
[----:B------:R-:W-:-:S04]  /*0f20*/  LEA R2, P0, R3, UR4, 0x2 ;  /* 0x0000000403027c11 */ /* 0x000fc8000f8010ff */
[----:B------:R-:W-:-:S05]  /*0f30*/  LEA.HI.X R3, R3, UR5, R16, 0x2, P0 ;  /* 0x0000000503037c11 */ /* 0x000fca00080f1410 */
[----:B------:R-:W2:Y:S01]  /*0f40*/  LDG.E.CONSTANT R2, desc[UR12][R2.64+0x4] ;  /* 0x0000040c02027981 */ /* 0x000ea2000c1e9900 */
[C---:B------:R-:W-:Y:S02]  /*0f50*/  LEA R5, R4.reuse, UR15, 0x2 ;  /* 0x0000000f04057c11 */ /* 0x040fe4000f8e10ff */
[----:B------:R-:W-:Y:S02]  /*0f60*/  LEA R16, R4, UR6, 0x2 ;  /* 0x0000000604107c11 */ /* 0x000fe4000f8e10ff */
[----:B------:R-:W-:-:S04]  /*0f70*/  IADD3 R4, PT, PT, R9, R4, RZ ;  /* 0x0000000409047210 */ /* 0x000fc80007ffe0ff */
[----:B------:R-:W-:Y:S02]  /*0f80*/  ISETP.GE.AND P0, PT, R4, UR8, PT ;  /* 0x0000000804007c0c */ /* 0x000fe4000bf06270 */
[----:B--2---:R-:W-:Y:S01]  /*0f90*/  FSET.BF.NAN.AND R15, |R2|, |R2|, PT ;  /* 0x40000002020f720a */ /* 0x004fe20003808200 */
[----:B------:R0:W-:Y:S04]  /*0fa0*/  STS [R5], R2 ;  /* 0x0000000205007388 */ /* 0x0001e80000000800 */
[----:B------:R0:W-:Y:S06]  /*0fb0*/  STS [R16+0xfc], R15 ;  /* 0x0000fc0f10007388 */ /* 0x0001ec0000000800 */
[----:B------:R-:W-:Y:S05]  /*0fc0*/  @!P0 BRA `(.L_x_42) ;  /* 0xfffffffc00cc8947 */ /* 0x000fea000383ffff */
.L_x_41:
[----:B------:R-:W-:Y:S05]  /*0fd0*/  BSYNC.RECONVERGENT B0 ;  /* 0x0000000000007941 */ /* 0x000fea0003800200 */
.L_x_40:
[----:B------:R-:W-:Y:S01]  /*0fe0*/  BAR.SYNC.DEFER_BLOCKING 0x0 ;  /* 0x0000000000007b1d */ /* 0x000fe20000010000 */
[----:B------:R-:W-:-:S05]  /*0ff0*/  ISETP.NE.AND P0, PT, R8, RZ, PT ;  /* 0x000000ff0800720c */ /* 0x000fca0003f05270 */
[----:B------:R-:W-:Y:S08]  /*1000*/  BSSY.RECONVERGENT B0, `(.L_x_43) ;  /* 0x0000071000007945 */ /* 0x000ff00003800200 */
[----:B------:R-:W-:Y:S05]  /*1010*/  @P0 BRA `(.L_x_44) ;  /* 0x0000000400bc0947 */ /* 0x000fea0003800000 */
[----:B------:R-:W-:Y:S01]  /*1020*/  UISETP.GE.U32.AND UP0, UPT, UR11, 0x8, UPT ;  /* 0x000000080b00788c */ /* 0x000fe2000bf06070 */
[----:B------:R-:W-:Y:S01]  /*1030*/  UMOV UR4, URZ ;  /* 0x000000ff00047c82 */ /* 0x000fe20008000000 */
[----:B------:R-:W-:-:S07]  /*1040*/  UMOV UR5, URZ ;  /* 0x000000ff00057c82 */ /* 0x000fce0008000000 */
[----:B------:R-:W-:Y:S05]  /*1050*/  BRA.U !UP0, `(.L_x_45) ;  /* 0x0000000108bc7547 */ /* 0x000fea000b800000 */
[----:B------:R-:W-:Y:S02]  /*1060*/  ULOP3.LUT UR8, UR11, 0x7ffffff8, URZ, 0xc0, !UPT ;  /* 0x7ffffff80b087892 */ /* 0x000fe4000f8ec0ff */
[----:B------:R-:W-:Y:S02]  /*1070*/  ULOP3.LUT UR10, UR11, 0x7ffffff8, URZ, 0xc0, !UPT ;  /* 0x7ffffff80b0a7892 */ /* 0x000fe4000f8ec0ff */
[----:B------:R-:W-:Y:S01]  /*1080*/  UIADD3 UR8, UPT, UPT, -UR8, URZ, URZ ;  /* 0x000000ff08087290 */ /* 0x000fe2000fffe1ff */
[----:B------:R-:W-:Y:S01]  /*1090*/  UMOV UR5, URZ ;  /* 0x000000ff00057c82 */ /* 0x000fe20008000000 */
[----:B------:R-:W-:-:S10]  /*10a0*/  UMOV UR4, UR7 ;  /* 0x0000000700047c82 */ /* 0x000fd40008000000 */
.L_x_46:
[----:B--2---:R-:W1:Y:S01]  /*10b0*/  LDS R4, [UR4] ;  /* 0x00000004ff047984 */ /* 0x004e620008000800 */
[----:B------:R-:W-:Y:S02]  /*10c0*/  UIADD3 UR18, UPT, UPT, UR5, 0x1, URZ ;  /* 0x0000000105127890 */ /* 0x000fe4000fffe0ff */
[----:B------:R-:W-:Y:S01]  /*10d0*/  UIADD3 UR8, UPT, UPT, UR8, 0x8, URZ ;  /* 0x0000000808087890 */ /* 0x000fe2000fffe0ff */
[----:B0-----:R-:W0:Y:S04]  /*10e0*/  LDS.64 R16, [UR4+0x4] ;  /* 0x00000404ff107984 */ /* 0x001e280008000a00 */
[----:B------:R-:W2:Y:S04]  /*10f0*/  LDS.64 R2, [UR4+0xc] ;  /* 0x00000c04ff027984 */ /* 0x000ea80008000a00 */
[----:B------:R-:W-:Y:S01]  /*1100*/  LDS R15, [UR4+0x1c] ;  /* 0x00001c04ff0f7984 */ /* 0x000fe20008000800 */
[----:B-1----:R-:W-:-:S03]  /*1110*/  FSETP.GT.AND P0, PT, R4, RZ, PT ;  /* 0x000000ff0400720b */ /* 0x002fc60003f04000 */
[----:B------:R-:W1:Y:S01]  /*1120*/  LDS.64 R4, [UR4+0x14] ;  /* 0x00001404ff047984 */ /* 0x000e620008000a00 */
[----:B------:R-:W-:Y:S01]  /*1130*/  UIADD3 UR4, UPT, UPT, UR4, 0x20, URZ ;  /* 0x0000002004047890 */ /* 0x000fe2000fffe0ff */
[----:B0-----:R-:W-:-:S08]  /*1140*/  FSETP.GT.AND P1, PT, R16, RZ, PT ;  /* 0x000000ff1000720b */ /* 0x001fd00003f24000 */
[----:B------:R-:W-:Y:S01]  /*1150*/  VOTEU.ANY UP0, P0 ;  /* 0x0000000000ff7886 */ /* 0x000fe20000000100 */
[----:B------:R-:W-:-:S04]  /*1160*/  FSETP.GT.AND P0, PT, R17, RZ, PT ;  /* 0x000000ff1100720b */ /* 0x000fc80003f04000 */
[----:B------:R-:W-:Y:S01]  /*1170*/  @!UP0 UIADD3 UR18, UPT, UPT, UR5, URZ, URZ ;  /* 0x000000ff05128290 */ /* 0x000fe2000fffe0ff */
[----:B------:R-:W-:Y:S01]  /*1180*/  VOTEU.ANY UP0, P1 ;  /* 0x0000000000ff7886 */ /* 0x000fe20000800100 */
[----:B--2---:R-:W-:Y:S02]  /*1190*/  FSETP.GT.AND P1, PT, R2, RZ, PT ;  /* 0x000000ff0200720b */ /* 0x004fe40003f24000 */
[----:B------:R-:W-:Y:S02]  /*11a0*/  UIADD3 UR5, UPT, UPT, UR18, 0x1, URZ ;  /* 0x0000000112057890 */ /* 0x000fe4000fffe0ff */
[----:B------:R-:W-:-:S03]  /*11b0*/  @!UP0 UIADD3 UR5, UPT, UPT, UR18, URZ, URZ ;  /* 0x000000ff12058290 */ /* 0x000fc6000fffe0ff */
[----:B------:R-:W-:Y:S01]  /*11c0*/  VOTEU.ANY UP0, P0 ;  /* 0x0000000000ff7886 */ /* 0x000fe20000000100 */
[----:B------:R-:W-:Y:S01]  /*11d0*/  FSETP.GT.AND P0, PT, R3, RZ, PT ;  /* 0x000000ff0300720b */ /* 0x000fe20003f04000 */
[----:B------:R-:W-:-:S03]  /*11e0*/  UIADD3 UR18, UPT, UPT, UR5, 0x1, URZ ;  /* 0x0000000105127890 */ /* 0x000fc6000fffe0ff */
[----:B------:R-:W-:Y:S01]  /*11f0*/  @!UP0 UIADD3 UR18, UPT, UPT, UR5, URZ, URZ ;  /* 0x000000ff05128290 */ /* 0x000fe2000fffe0ff */
[----:B------:R-:W-:-:S03]  /*1200*/  VOTEU.ANY UP0, P1 ;  /* 0x0000000000ff7886 */ /* 0x000fc60000800100 */
[----:B------:R-:W-:Y:S02]  /*1210*/  UIADD3 UR5, UPT, UPT, UR18, 0x1, URZ ;  /* 0x0000000112057890 */ /* 0x000fe4000fffe0ff */
[----:B------:R-:W-:-:S03]  /*1220*/  @!UP0 UIADD3 UR5, UPT, UPT, UR18, URZ, URZ ;  /* 0x000000ff12058290 */ /* 0x000fc6000fffe0ff */
[----:B------:R-:W-:Y:S01]  /*1230*/  VOTEU.ANY UP0, P0 ;  /* 0x0000000000ff7886 */ /* 0x000fe20000000100 */
[----:B-1----:R-:W-:Y:S01]  /*1240*/  FSETP.GT.AND P1, PT, R4, RZ, PT ;  /* 0x000000ff0400720b */ /* 0x002fe20003f24000 */
[----:B------:R-:W-:Y:S01]  /*1250*/  UIADD3 UR18, UPT, UPT, UR5, 0x1, URZ ;  /* 0x0000000105127890 */ /* 0x000fe2000fffe0ff */
[----:B------:R-:W-:Y:S02]  /*1260*/  FSETP.GT.AND P0, PT, R5, RZ, PT ;  /* 0x000000ff0500720b */ /* 0x000fe40003f04000 */
[----:B------:R-:W-:-:S04]  /*1270*/  @!UP0 UIADD3 UR18, UPT, UPT, UR5, URZ, URZ ;  /* 0x000000ff05128290 */ /* 0x000fc8000fffe0ff */
[----:B------:R-:W-:-:S05]  /*1280*/  UIADD3 UR5, UPT, UPT, UR18, 0x1, URZ ;  /* 0x0000000112057890 */ /* 0x000fca000fffe0ff */
[----:B------:R-:W-:Y:S01]  /*1290*/  VOTEU.ANY UP0, P1 ;  /* 0x0000000000ff7886 */ /* 0x000fe20000800100 */
[----:B------:R-:W-:-:S04]  /*12a0*/  FSETP.GT.AND P1, PT, R15, RZ, PT ;  /* 0x000000ff0f00720b */ /* 0x000fc80003f24000 */
[----:B------:R-:W-:Y:S01]  /*12b0*/  @!UP0 UIADD3 UR5, UPT, UPT, UR18, URZ, URZ ;  /* 0x000000ff12058290 */ /* 0x000fe2000fffe0ff */
[----:B------:R-:W-:-:S03]  /*12c0*/  VOTEU.ANY UP0, P0 ;  /* 0x0000000000ff7886 */ /* 0x000fc60000000100 */
[----:B------:R-:W-:Y:S02]  /*12d0*/  UIADD3 UR18, UPT, UPT, UR5, 0x1, URZ ;  /* 0x0000000105127890 */ /* 0x000fe4000fffe0ff */
[----:B------:R-:W-:-:S03]  /*12e0*/  @!UP0 UIADD3 UR18, UPT, UPT, UR5, URZ, URZ ;  /* 0x000000ff05128290 */ /* 0x000fc6000fffe0ff */
[----:B------:R-:W-:Y:S01]  /*12f0*/  VOTEU.ANY UP0, P1 ;  /* 0x0000000000ff7886 */ /* 0x000fe20000800100 */
[----:B------:R-:W-:-:S04]  /*1300*/  UIADD3 UR5, UPT, UPT, UR18, 0x1, URZ ;  /* 0x0000000112057890 */ /* 0x000fc8000fffe0ff */
[----:B------:R-:W-:Y:S02]  /*1310*/  @!UP0 UIADD3 UR5, UPT, UPT, UR18, URZ, URZ ;  /* 0x000000ff12058290 */ /* 0x000fe4000fffe0ff */
[----:B------:R-:W-:-:S09]  /*1320*/  UISETP.NE.AND UP0, UPT, UR8, URZ, UPT ;  /* 0x000000ff0800728c */ /* 0x000fd2000bf05270 */
[----:B------:R-:W-:Y:S05]  /*1330*/  BRA.U UP0, `(.L_x_46) ;  /* 0xfffffffd005c7547 */ /* 0x000fea000b83ffff */
[----:B------:R-:W-:-:S05]  /*1340*/  UMOV UR4, UR10 ;  /* 0x0000000a00047c82 */ /* 0x000fca0008000000 */
.L_x_45:
[----:B------:R-:W-:-:S04]  /*1350*/  ULOP3.LUT UR8, UR11, 0x7, URZ, 0xc0, !UPT ;  /* 0x000000070b087892 */ /* 0x000fc8000f8ec0ff */
[----:B------:R-:W-:-:S09]  /*1360*/  UISETP.NE.AND UP0, UPT, UR8, URZ, UPT ;  /* 0x000000ff0800728c */ /* 0x000fd2000bf05270 */
[----:B------:R-:W-:Y:S05]  /*1370*/  BRA.U !UP0, `(.L_x_47) ;  /* 0x0000000108d07547 */ /* 0x000fea000b800000 */
[----:B------:R-:W-:Y:S02]  /*1380*/  UIADD3 UR8, UPT, UPT, UR8, -0x1, URZ ;  /* 0xffffffff08087890 */ /* 0x000fe4000fffe0ff */
[----:B------:R-:W-:Y:S02]  /*1390*/  ULOP3.LUT UP0, UR10, UR11, 0x3, URZ, 0xc0, !UPT ;  /* 0x000000030b0a7892 */ /* 0x000fe4000f80c0ff */
[----:B------:R-:W-:-:S09]  /*13a0*/  UISETP.GE.U32.AND UP1, UPT, UR8, 0x3, UPT ;  /* 0x000000030800788c */ /* 0x000fd2000bf26070 */
[----:B------:R-:W-:Y:S05]  /*13b0*/  BRA.U !UP1, `(.L_x_48) ;  /* 0x0000000109587547 */ /* 0x000fea000b800000 */
[----:B------:R-:W-:Y:S02]  /*13c0*/  ULEA UR8, UR4, UR6, 0x2 ;  /* 0x0000000604087291 */ /* 0x000fe4000f8e10ff */
[----:B------:R-:W-:-:S07]  /*13d0*/  UIADD3 UR4, UPT, UPT, UR4, 0x4, URZ ;  /* 0x0000000404047890 */ /* 0x000fce000fffe0ff */
[----:B0-2---:R-:W0:Y:S04]  /*13e0*/  LDS R2, [UR8+0xfc] ;  /* 0x0000fc08ff027984 */ /* 0x005e280008000800 */
[----:B------:R-:W1:Y:S04]  /*13f0*/  LDS R3, [UR8+0x100] ;  /* 0x00010008ff037984 */ /* 0x000e680008000800 */
[----:B------:R-:W2:Y:S04]  /*1400*/  LDS R4, [UR8+0x104] ;  /* 0x00010408ff047984 */ /* 0x000ea80008000800 */
[----:B------:R-:W3:Y:S01]  /*1410*/  LDS R5, [UR8+0x108] ;  /* 0x00010808ff057984 */ /* 0x000ee20008000800 */
[----:B------:R-:W-:Y:S01]  /*1420*/  UIADD3 UR8, UPT, UPT, UR5, 0x1, URZ ;  /* 0x0000000105087890 */ /* 0x000fe2000fffe0ff */
[----:B0-----:R-:W-:-:S02]  /*1430*/  FSETP.GT.AND P0, PT, R2, RZ, PT ;  /* 0x000000ff0200720b */ /* 0x001fc40003f04000 */
[----:B-1----:R-:W-:-:S11]  /*1440*/  FSETP.GT.AND P1, PT, R3, RZ, PT ;  /* 0x000000ff0300720b */ /* 0x002fd60003f24000 */
[----:B------:R-:W-:Y:S01]  /*1450*/  VOTEU.ANY UP1, P0 ;  /* 0x0000000000ff7886 */ /* 0x000fe20000020100 */
[----:B--2---:R-:W-:-:S04]  /*1460*/  FSETP.GT.AND P0, PT, R4, RZ, PT ;  /* 0x000000ff0400720b */ /* 0x004fc80003f04000 */
[----:B------:R-:W-:Y:S01]  /*1470*/  @!UP1 UIADD3 UR8, UPT, UPT, UR5, URZ, URZ ;  /* 0x000000ff05089290 */ /* 0x000fe2000fffe0ff */
[----:B------:R-:W-:Y:S01]  /*1480*/  VOTEU.ANY UP1, P1 ;  /* 0x0000000000ff7886 */ /* 0x000fe20000820100 */
[----:B---3--:R-:W-:Y:S02]  /*1490*/  FSETP.GT.AND P1, PT, R5, RZ, PT ;  /* 0x000000ff0500720b */ /* 0x008fe40003f24000 */
[----:B------:R-:W-:Y:S02]  /*14a0*/  UIADD3 UR5, UPT, UPT, UR8, 0x1, URZ ;  /* 0x0000000108057890 */ /* 0x000fe4000fffe0ff */
[----:B------:R-:W-:-:S03]  /*14b0*/  @!UP1 UIADD3 UR5, UPT, UPT, UR8, URZ, URZ ;  /* 0x000000ff08059290 */ /* 0x000fc6000fffe0ff */
[----:B------:R-:W-:Y:S01]  /*14c0*/  VOTEU.ANY UP1, P0 ;  /* 0x0000000000ff7886 */ /* 0x000fe20000020100 */
[----:B------:R-:W-:-:S04]  /*14d0*/  UIADD3 UR8, UPT, UPT, UR5, 0x1, URZ ;  /* 0x0000000105087890 */ /* 0x000fc8000fffe0ff */
[----:B------:R-:W-:Y:S01]  /*14e0*/  @!UP1 UIADD3 UR8, UPT, UPT, UR5, URZ, URZ ;  /* 0x000000ff05089290 */ /* 0x000fe2000fffe0ff */
[----:B------:R-:W-:-:S03]  /*14f0*/  VOTEU.ANY UP1, P1 ;  /* 0x0000000000ff7886 */ /* 0x000fc60000820100 */
[----:B------:R-:W-:Y:S02]  /*1500*/  UIADD3 UR5, UPT, UPT, UR8, 0x1, URZ ;  /* 0x0000000108057890 */ /* 0x000fe4000fffe0ff */
[----:B------:R-:W-:-:S12]  /*1510*/  @!UP1 UIADD3 UR5, UPT, UPT, UR8, URZ, URZ ;  /* 0x000000ff08059290 */ /* 0x000fd8000fffe0ff */
.L_x_48:
[----:B------:R-:W-:Y:S05]  /*1520*/  BRA.U !UP0, `(.L_x_47) ;  /* 0x0000000108647547 */ /* 0x000fea000b800000 */
[----:B------:R-:W-:Y:S02]  /*1530*/  ULOP3.LUT UR8, UR11, 0x1, URZ, 0xc0, !UPT ;  /* 0x000000010b087892 */ /* 0x000fe4000f8ec0ff */
[----:B------:R-:W-:Y:S02]  /*1540*/  UISETP.NE.AND UP1, UPT, UR10, 0x1, UPT ;  /* 0x000000010a00788c */ /* 0x000fe4000bf25270 */
[----:B------:R-:W-:-:S04]  /*1550*/  UISETP.NE.U32.AND UP0, UPT, UR8, 0x1, UPT ;  /* 0x000000010800788c */ /* 0x000fc8000bf05070 */
[----:B------:R-:W-:-:S06]  /*1560*/  UISETP.NE.U32.AND.EX UP0, UPT, URZ, URZ, UPT, UP0 ;  /* 0x000000ffff00728c */ /* 0x000fcc000bf05100 */
[----:B------:R-:W-:Y:S01]  /*1570*/  PLOP3.LUT P0, PT, PT, PT, UP0, 0x80, 0x8 ;  /* 0x000000000008781c */ /* 0x000fe20003f0f008 */
[----:B------:R-:W-:-:S12]  /*1580*/  BRA.U !UP1, `(.L_x_49) ;  /* 0x0000000109307547 */ /* 0x000fd8000b800000 */
[----:B------:R-:W-:Y:S02]  /*1590*/  ULEA UR8, UR4, UR6, 0x2 ;  /* 0x0000000604087291 */ /* 0x000fe4000f8e10ff */
[----:B------:R-:W-:-:S07]  /*15a0*/  UIADD3 UR4, UPT, UPT, UR4, 0x2, URZ ;  /* 0x0000000204047890 */ /* 0x000fce000fffe0ff */
[----:B0-2---:R-:W0:Y:S04]  /*15b0*/  LDS R2, [UR8+0xfc] ;  /* 0x0000fc08ff027984 */ /* 0x005e280008000800 */
[----:B------:R-:W1:Y:S01]  /*15c0*/  LDS R3, [UR8+0x100] ;  /* 0x00010008ff037984 */ /* 0x000e620008000800 */
[----:B------:R-:W-:Y:S01]  /*15d0*/  UIADD3 UR8, UPT, UPT, UR5, 0x1, URZ ;  /* 0x0000000105087890 */ /* 0x000fe2000fffe0ff */
[----:B0-----:R-:W-:Y:S02]  /*15e0*/  FSETP.GT.AND P1, PT, R2, RZ, PT ;  /* 0x000000ff0200720b */ /* 0x001fe40003f24000 */
[----:B-1----:R-:W-:-:S11]  /*15f0*/  FSETP.GT.AND P2, PT, R3, RZ, PT ;  /* 0x000000ff0300720b */ /* 0x002fd60003f44000 */
[----:B------:R-:W-:-:S05]  /*1600*/  VOTEU.ANY UP1, P1 ;  /* 0x0000000000ff7886 */ /* 0x000fca0000820100 */
[----:B------:R-:W-:Y:S01]  /*1610*/  @!UP1 UIADD3 UR8, UPT, UPT, UR5, URZ, URZ ;  /* 0x000000ff05089290 */ /* 0x000fe2000fffe0ff */
[----:B------:R-:W-:-:S03]  /*1620*/  VOTEU.ANY UP1, P2 ;  /* 0x0000000000ff7886 */ /* 0x000fc60001020100 */
[----:B------:R-:W-:Y:S02]  /*1630*/  UIADD3 UR5, UPT, UPT, UR8, 0x1, URZ ;  /* 0x0000000108057890 */ /* 0x000fe4000fffe0ff */
[----:B------:R-:W-:-:S12]  /*1640*/  @!UP1 UIADD3 UR5, UPT, UPT, UR8, URZ, URZ ;  /* 0x000000ff08059290 */ /* 0x000fd8000fffe0ff */
.L_x_49:
[----:B------:R-:W-:-:S09]  /*1650*/  @!UP0 ULEA UR4, UR4, UR6, 0x2 ;  /* 0x0000000604048291 */ /* 0x000fd2000f8e10ff */
[----:B0-2---:R-:W0:Y:S01]  /*1660*/  @!P0 LDS R2, [UR4+0xfc] ;  /* 0x0000fc04ff028984 */ /* 0x005e220008000800 */
[----:B------:R-:W-:Y:S01]  /*1670*/  @!UP0 UIADD3 UR4, UPT, UPT, UR5, 0x1, URZ ;  /* 0x0000000105048890 */ /* 0x000fe2000fffe0ff */
[----:B0-----:R-:W-:-:S13]  /*1680*/  FSETP.GT.OR P0, PT, R2, RZ, P0 ;  /* 0x000000ff0200720b */ /* 0x001fda0000704400 */
[----:B------:R-:W-:-:S05]  /*1690*/  VOTEU.ANY UP1, P0 ;  /* 0x0000000000ff7886 */ /* 0x000fca0000020100 */
[----:B------:R-:W-:-:S07]  /*16a0*/  @!UP1 UIADD3 UR4, UPT, UPT, UR5, URZ, URZ ;  /* 0x000000ff05049290 */ /* 0x000fce000fffe0ff */
[----:B------:R-:W-:-:S05]  /*16b0*/  @!UP0 UMOV UR5, UR4 ;  /* 0x0000000400058c82 */ /* 0x000fca0008000000 */
.L_x_47:
[----:B------:R-:W1:Y:S01]  /*16c0*/  S2UR UR8, SR_CgaCtaId ;  /* 0x00000000000879c3 */ /* 0x000e620000008800 */
[----:B------:R-:W-:Y:S01]  /*16d0*/  UMOV UR4, 0x400 ;  /* 0x0000040000047882 */ /* 0x000fe20000000000 */
[----:B0-2---:R-:W-:Y:S01]  /*16e0*/  MOV R2, UR5 ;  /* 0x0000000500027c02 */ /* 0x005fe20008000f00 */
[----:B-1----:R-:W-:-:S09]  /*16f0*/  ULEA UR4, UR8, UR4, 0x18 ;  /* 0x0000000408047291 */ /* 0x002fd2000f8ec0ff */
[----:B------:R1:W-:Y:S03]  /*1700*/  STS [UR4+0x8cc], R2 ;  /* 0x0008cc02ff007988 */ /* 0x0003e60008000804 */
.L_x_44:
[----:B------:R-:W-:Y:S05]  /*1710*/  BSYNC.RECONVERGENT B0 ;  /* 0x0000000000007941 */ /* 0x000fea0003800200 */
.L_x_43:
[----:B------:R-:W-:Y:S01]  /*1720*/  BAR.SYNC.DEFER_BLOCKING 0x0 ;  /* 0x0000000000007b1d */ /* 0x000fe20000010000 */
[----:B------:R-:W-:-:S09]  /*1730*/  UISETP.GE.AND UP0, UPT, UR9, 0x1, UPT ;  /* 0x000000010900788c */ /* 0x000fd2000bf06270 */
[----:B------:R-:W-:Y:S05]  /*1740*/  BRA.U !UP0, `(.L_x_50) ;  /* 0x0000001508347547 */ /* 0x000fea000b800000 */
[----:B------:R-:W-:Y:S01]  /*1750*/  UISETP.LT.AND UP0, UPT, UR16, 0x40, UPT ;  /* 0x000000401000788c */ /* 0x000fe2000bf01270 */
[----:B0-2---:R-:W-:-:S03]  /*1760*/  HFMA2 R15, -RZ, RZ, 0, 0 ;  /* 0x00000000ff0f7431 */ /* 0x005fc600000001ff */
[----:B------:R-:W-:-:S04]  /*1770*/  USEL UR4, UR16, 0x40, UP0 ;  /* 0x0000004010047887 */ /* 0x000fc80008000000 */
[----:B------:R-:W-:-:S04]  /*1780*/  UISETP.LT.AND UP0, UPT, UR4, 0x1, UPT ;  /* 0x000000010400788c */ /* 0x000fc8000bf01270 */
[----:B------:R-:W-:-:S12]  /*1790*/  USEL UR5, UR4, 0x1, !UP0 ;  /* 0x0000000104057887 */ /* 0x000fd8000c000000 */
.L_x_70:
[----:B01----:R-:W0:Y:S01]  /*17a0*/  S2R R2, SR_CgaCtaId ;  /* 0x0000000000027919 */ /* 0x003e220000008800 */
[----:B------:R-:W-:Y:S01]  /*17b0*/  MOV R3, 0x400 ;  /* 0x0000040000037802 */ /* 0x000fe20000000f00 */
[C---:B------:R-:W-:Y:S01]  /*17c0*/  VIADD R16, R15.reuse, UR11 ;  /* 0x0000000b0f107c36 */ /* 0x040fe20008000000 */
[----:B------:R-:W-:Y:S02]  /*17d0*/  IADD3 R17, PT, PT, R15, UR17, RZ ;  /* 0x000000110f117c10 */ /* 0x000fe4000fffe0ff */
[----:B0-----:R-:W-:-:S05]  /*17e0*/  LEA R5, R2, R3, 0x18 ;  /* 0x0000000302057211 */ /* 0x001fca00078ec0ff */
[----:B--2---:R-:W0:Y:S02]  /*17f0*/  LDS R4, [R5+0x8cc] ;  /* 0x0008cc0005047984 */ /* 0x004e240000000800 */
[----:B0-----:R-:W-:Y:S02]  /*1800*/  ISETP.NE.AND P0, PT, R4, RZ, PT ;  /* 0x000000ff0400720c */ /* 0x001fe40003f05270 */
[----:B------:R-:W-:-:S11]  /*1810*/  MOV R4, 0x7fffffff ;  /* 0x7fffffff00047802 */ /* 0x000fd60000000f00 */
[----:B------:R-:W-:Y:S05]  /*1820*/  @P0 BRA `(.L_x_51) ;  /* 0x0000000c00800947 */ /* 0x000fea0003800000 */
[----:B------:R-:W-:Y:S01]  /*1830*/  ISETP.GE.U32.AND P0, PT, R8, UR11, PT ;  /* 0x0000000b08007c0c */ /* 0x000fe2000bf06070 */
[----:B------:R-:W-:Y:S01]  /*1840*/  BSSY.RECONVERGENT B0, `(.L_x_52) ;  /* 0x000001c000007945 */ /* 0x000fe20003800200 */
[----:B------:R-:W-:Y:S01]  /*1850*/  HFMA2 R19, -RZ, RZ, 0, 0 ;  /* 0x00000000ff137431 */ /* 0x000fe200000001ff */
[----:B------:R-:W-:-:S10]  /*1860*/  MOV R23, RZ ;  /* 0x000000ff00177202 */ /* 0x000fd40000000f00 */
[----:B------:R-:W-:Y:S05]  /*1870*/  @P0 BRA `(.L_x_53) ;  /* 0x0000000000600947 */ /* 0x000fea0003800000 */
[----:B------:R-:W-:Y:S01]  /*1880*/  IADD3 R21, PT, PT, R3, 0x8d0, RZ ;  /* 0x000008d003157810 */ /* 0x000fe20007ffe0ff */
[----:B------:R-:W-:Y:S01]  /*1890*/  BSSY.RECONVERGENT B1, `(.L_x_54) ;  /* 0x0000015000017945 */ /* 0x000fe20003800200 */
[----:B------:R-:W-:Y:S01]  /*18a0*/  CS2R R18, SRZ ;  /* 0x0000000000127805 */ /* 0x000fe2000001ff00 */
[----:B------:R-:W-:Y:S01]  /*18b0*/  IMAD.MOV.U32 R4, RZ, RZ, R8 ;  /* 0x000000ffff047224 */ /* 0x000fe200078e0008 */
[----:B------:R-:W-:-:S07]  /*18c0*/  LEA R21, R2, R21, 0x18 ;  /* 0x0000001502157211 */ /* 0x000fce00078ec0ff */
.L_x_55:
[-C--:B------:R-:W-:Y:S02]  /*18d0*/  IADD3 R22, PT, PT, R16, -R4.reuse, RZ ;  /* 0x8000000410167210 */ /* 0x080fe40007ffe0ff */
[----:B------:R-:W-:Y:S02]  /*18e0*/  LEA R20, R4, R21, 0x2 ;  /* 0x0000001504147211 */ /* 0x000fe400078e10ff */
[----:B------:R-:W-:Y:S02]  /*18f0*/  LEA R22, R22, UR15, 0x2 ;  /* 0x0000000f16167c11 */ /* 0x000fe4000f8e10ff */
[----:B------:R-:W-:Y:S02]  /*1900*/  IADD3 R4, PT, PT, R9, R4, RZ ;  /* 0x0000000409047210 */ /* 0x000fe40007ffe0ff */
[----:B------:R-:W-:Y:S02]  /*1910*/  LDS R20, [R20] ;  /* 0x0000000014147984 */ /* 0x000fe40000000800 */
[----:B------:R-:W-:-:S02]  /*1920*/  ISETP.GE.AND P1, PT, R4, UR11, PT ;  /* 0x0000000b04007c0c */ /* 0x000fc4000bf26270 */
[----:B------:R-:W0:Y:S02]  /*1930*/  LDS R23, [R22+-0x4] ;  /* 0xfffffc0016177984 */ /* 0x000e240000000800 */
[----:B0-----:R-:W-:-:S04]  /*1940*/  FMUL R23, R20, R23 ;  /* 0x0000001714177220 */ /* 0x001fc80000400000 */
[----:B------:R-:W-:Y:S01]  /*1950*/  FADD R24, R23, R18 ;  /* 0x0000001217187221 */ /* 0x000fe20000000000 */
[----:B------:R-:W-:-:S03]  /*1960*/  FSETP.GE.AND P0, PT, |R18|, |R23|, PT ;  /* 0x400000171200720b */ /* 0x000fc60003f06200 */
[----:B------:R-:W-:-:S04]  /*1970*/  FADD R25, R23, -R24 ;  /* 0x8000001817197221 */ /* 0x000fc80000000000 */
[--C-:B------:R-:W-:Y:S01]  /*1980*/  FADD R26, R25, R18.reuse ;  /* 0x00000012191a7221 */ /* 0x100fe20000000000 */
[----:B------:R-:W-:-:S05]  /*1990*/  FADD R18, -R24, R18 ;  /* 0x0000001218127221 */ /* 0x000fca0000000100 */
[----:B------:R-:W-:Y:S01]  /*19a0*/  @P0 FADD R26, R23, R18 ;  /* 0x00000012171a0221 */ /* 0x000fe20000000000 */
[----:B------:R-:W-:-:S03]  /*19b0*/  MOV R18, R24 ;  /* 0x0000001800127202 */ /* 0x000fc60000000f00 */
[----:B------:R-:W-:Y:S01]  /*19c0*/  FADD R19, R26, R19 ;  /* 0x000000131a137221 */ /* 0x000fe20000000000 */
[----:B------:R-:W-:Y:S06]  /*19d0*/  @!P1 BRA `(.L_x_55) ;  /* 0xfffffffc00bc9947 */ /* 0x000fec000383ffff */
[----:B------:R-:W-:Y:S05]  /*19e0*/  BSYNC.RECONVERGENT B1 ;  /* 0x0000000000017941 */ /* 0x000fea0003800200 */
.L_x_54:
[----:B------:R-:W-:-:S07]  /*19f0*/  IMAD.MOV.U32 R23, RZ, RZ, R24 ;  /* 0x000000ffff177224 */ /* 0x000fce00078e0018 */
.L_x_53:
[----:B------:R-:W-:Y:S05]  /*1a00*/  BSYNC.RECONVERGENT B0 ;  /* 0x0000000000007941 */ /* 0x000fea0003800200 */
.L_x_52:
[----:B------:R-:W-:Y:S01]  /*1a10*/  VOTEU.ANY UR4, UPT, PT ;  /* 0x0000000000047886 */ /* 0x000fe200038e0100 */
[----:B------:R-:W-:Y:S02]  /*1a20*/  ISETP.NE.AND P2, PT, R10, RZ, PT ;  /* 0x000000ff0a00720c */ /* 0x000fe40003f45270 */
[----:B------:R-:W-:Y:S01]  /*1a30*/  MOV R4, UR4 ;  /* 0x0000000400047c02 */ /* 0x000fe20008000f00 */
[----:B------:R-:W0:Y:S04]  /*1a40*/  SHFL.DOWN PT, R18, R23, 0x10, 0x1f ;  /* 0x0a001f0017127f89 */ /* 0x000e2800000e0000 */
[----:B------:R-:W1:Y:S01]  /*1a50*/  SHFL.DOWN PT, R20, R19, 0x10, 0x1f ;  /* 0x0a001f0013147f89 */ /* 0x000e6200000e0000 */
[----:B0-----:R-:W-:Y:S01]  /*1a60*/  FADD R25, R18, R23 ;  /* 0x0000001712197221 */ /* 0x001fe20000000000 */
[----:B------:R-:W-:-:S03]  /*1a70*/  FSETP.GE.AND P0, PT, |R23|, |R18|, PT ;  /* 0x400000121700720b */ /* 0x000fc60003f06200 */
[--C-:B-1----:R-:W-:Y:S01]  /*1a80*/  FADD R21, R20, R25.reuse ;  /* 0x0000001914157221 */ /* 0x102fe20000000000 */
[C---:B------:R-:W-:Y:S01]  /*1a90*/  FSETP.GE.AND P1, PT, |R25|.reuse, |R20|, PT ;  /* 0x400000141900720b */ /* 0x040fe20003f26200 */
[----:B------:R-:W-:Y:S01]  /*1aa0*/  FADD R22, R18, -R25 ;  /* 0x8000001912167221 */ /* 0x000fe20000000000 */
[C---:B------:R-:W-:Y:S01]  /*1ab0*/  FADD R27, -R25.reuse, R23 ;  /* 0x00000017191b7221 */ /* 0x040fe20000000100 */
[----:B------:R-:W-:Y:S02]  /*1ac0*/  FADD R24, R20, -R21 ;  /* 0x8000001514187221 */ /* 0x000fe40000000000 */
[----:B------:R-:W-:Y:S02]  /*1ad0*/  FADD R22, R22, R23 ;  /* 0x0000001716167221 */ /* 0x000fe40000000000 */
[C---:B------:R-:W-:Y:S01]  /*1ae0*/  FADD R23, R25.reuse, R24 ;  /* 0x0000001819177221 */ /* 0x040fe20000000000 */
[----:B------:R-:W-:Y:S01]  /*1af0*/  FADD R25, R25, -R21 ;  /* 0x8000001519197221 */ /* 0x000fe20000000000 */
[----:B------:R-:W-:-:S04]  /*1b00*/  @P0 FADD R22, R18, R27 ;  /* 0x0000001b12160221 */ /* 0x000fc80000000000 */
[----:B------:R-:W-:Y:S01]  /*1b10*/  @P1 FADD R23, R20, R25 ;  /* 0x0000001914171221 */ /* 0x000fe20000000000 */
[----:B------:R-:W-:Y:S01]  /*1b20*/  FADD R22, R22, R19 ;  /* 0x0000001316167221 */ /* 0x000fe20000000000 */
[----:B------:R-:W0:Y:S03]  /*1b30*/  SHFL.DOWN PT, R20, R21, 0x8, 0x1f ;  /* 0x09001f0015147f89 */ /* 0x000e2600000e0000 */
[----:B------:R-:W-:-:S05]  /*1b40*/  FADD R23, R22, R23 ;  /* 0x0000001716177221 */ /* 0x000fca0000000000 */
[----:B------:R-:W1:Y:S01]  /*1b50*/  SHFL.DOWN PT, R18, R23, 0x8, 0x1f ;  /* 0x09001f0017127f89 */ /* 0x000e6200000e0000 */
[C---:B0-----:R-:W-:Y:S01]  /*1b60*/  FADD R25, R21.reuse, R20 ;  /* 0x0000001415197221 */ /* 0x041fe20000000000 */
[----:B------:R-:W-:-:S03]  /*1b70*/  FSETP.GE.AND P0, PT, |R21|, |R20|, PT ;  /* 0x400000141500720b */ /* 0x000fc60003f06200 */
[--C-:B------:R-:W-:Y:S01]  /*1b80*/  FADD R22, R20, -R25.reuse ;  /* 0x8000001914167221 */ /* 0x100fe20000000000 */
[--C-:B------:R-:W-:Y:S01]  /*1b90*/  FADD R27, R21, -R25.reuse ;  /* 0x80000019151b7221 */ /* 0x100fe20000000000 */
[----:B-1----:R-:W-:Y:S01]  /*1ba0*/  FSETP.GE.AND P1, PT, |R25|, |R18|, PT ;  /* 0x400000121900720b */ /* 0x002fe20003f26200 */
[----:B------:R-:W-:Y:S01]  /*1bb0*/  FADD R19, R18, R25 ;  /* 0x0000001912137221 */ /* 0x000fe20000000000 */
[----:B------:R-:W-:-:S03]  /*1bc0*/  FADD R22, R21, R22 ;  /* 0x0000001615167221 */ /* 0x000fc60000000000 */
[----:B------:R-:W-:-:S03]  /*1bd0*/  FADD R24, R18, -R19 ;  /* 0x8000001312187221 */ /* 0x000fc60000000000 */
[----:B------:R-:W-:Y:S02]  /*1be0*/  @P0 FADD R22, R20, R27 ;  /* 0x0000001b14160221 */ /* 0x000fe40000000000 */
[----:B------:R-:W0:Y:S01]  /*1bf0*/  SHFL.DOWN PT, R20, R19, 0x4, 0x1f ;  /* 0x08801f0013147f89 */ /* 0x000e2200000e0000 */
[C---:B------:R-:W-:Y:S01]  /*1c00*/  FADD R21, R25.reuse, R24 ;  /* 0x0000001819157221 */ /* 0x040fe20000000000 */
[----:B------:R-:W-:Y:S01]  /*1c10*/  FADD R25, R25, -R19 ;  /* 0x8000001319197221 */ /* 0x000fe20000000000 */
[----:B------:R-:W-:-:S03]  /*1c20*/  FADD R22, R23, R22 ;  /* 0x0000001617167221 */ /* 0x000fc60000000000 */
[----:B------:R-:W-:-:S04]  /*1c30*/  @P1 FADD R21, R18, R25 ;  /* 0x0000001912151221 */ /* 0x000fc80000000000 */
[----:B------:R-:W-:-:S05]  /*1c40*/  FADD R23, R22, R21 ;  /* 0x0000001516177221 */ /* 0x000fca0000000000 */
[----:B------:R-:W1:Y:S01]  /*1c50*/  SHFL.DOWN PT, R18, R23, 0x4, 0x1f ;  /* 0x08801f0017127f89 */ /* 0x000e6200000e0000 */
[C---:B0-----:R-:W-:Y:S01]  /*1c60*/  FADD R25, R19.reuse, R20 ;  /* 0x0000001413197221 */ /* 0x041fe20000000000 */
[----:B------:R-:W-:-:S03]  /*1c70*/  FSETP.GE.AND P0, PT, |R19|, |R20|, PT ;  /* 0x400000141300720b */ /* 0x000fc60003f06200 */
[--C-:B------:R-:W-:Y:S01]  /*1c80*/  FADD R22, R20, -R25.reuse ;  /* 0x8000001914167221 */ /* 0x100fe20000000000 */
[----:B------:R-:W-:-:S03]  /*1c90*/  FADD R27, R19, -R25 ;  /* 0x80000019131b7221 */ /* 0x000fc60000000000 */
[----:B------:R-:W-:-:S06]  /*1ca0*/  FADD R22, R19, R22 ;  /* 0x0000001613167221 */ /* 0x000fcc0000000000 */
[----:B------:R-:W-:Y:S01]  /*1cb0*/  @P0 FADD R22, R20, R27 ;  /* 0x0000001b14160221 */ /* 0x000fe20000000000 */
[----:B-1----:R-:W-:Y:S01]  /*1cc0*/  FSETP.GE.AND P1, PT, |R25|, |R18|, PT ;  /* 0x400000121900720b */ /* 0x002fe20003f26200 */
[C---:B------:R-:W-:Y:S02]  /*1cd0*/  FADD R21, R18.reuse, R25 ;  /* 0x0000001912157221 */ /* 0x040fe40000000000 */
[----:B------:R-:W-:Y:S02]  /*1ce0*/  FADD R22, R23, R22 ;  /* 0x0000001617167221 */ /* 0x000fe40000000000 */
[--C-:B------:R-:W-:Y:S01]  /*1cf0*/  FADD R24, R18, -R21.reuse ;  /* 0x8000001512187221 */ /* 0x100fe20000000000 */
[----:B------:R-:W0:Y:S03]  /*1d00*/  SHFL.DOWN PT, R20, R21, 0x2, 0x1f ;  /* 0x08401f0015147f89 */ /* 0x000e2600000e0000 */
[C---:B------:R-:W-:Y:S01]  /*1d10*/  FADD R19, R25.reuse, R24 ;  /* 0x0000001819137221 */ /* 0x040fe20000000000 */
[----:B------:R-:W-:-:S04]  /*1d20*/  FADD R25, R25, -R21 ;  /* 0x8000001519197221 */ /* 0x000fc80000000000 */
        /* <DEDUP_REMOVED lines=19> */
[C---:B0-----:R-:W-:Y:S01]  /*1e60*/  FSETP.GE.AND P0, PT, |R19|.reuse, |R20|, PT ;  /* 0x400000141300720b */ /* 0x041fe20003f06200 */
[----:B------:R-:W-:-:S04]  /*1e70*/  FADD R25, R19, R20 ;  /* 0x0000001413197221 */ /* 0x000fc80000000000 */
[--C-:B------:R-:W-:Y:S01]  /*1e80*/  FADD R22, R20, -R25.reuse ;  /* 0x8000001914167221 */ /* 0x100fe20000000000 */
[----:B------:R-:W-:-:S03]  /*1e90*/  FADD R27, R19, -R25 ;  /* 0x80000019131b7221 */ /* 0x000fc60000000000 */
[----:B------:R-:W-:-:S04]  /*1ea0*/  FADD R22, R19, R22 ;  /* 0x0000001613167221 */ /* 0x000fc80000000000 */
[----:B------:R-:W-:Y:S01]  /*1eb0*/  @P0 FADD R22, R20, R27 ;  /* 0x0000001b14160221 */ /* 0x000fe20000000000 */
[----:B------:R-:W-:Y:S02]  /*1ec0*/  @!P2 IADD3 R27, PT, PT, R3, 0x80, RZ ;  /* 0x00000080031ba810 */ /* 0x000fe40007ffe0ff */
[----:B------:R-:W-:Y:S01]  /*1ed0*/  ISETP.GT.U32.AND P0, PT, R8, 0x1f, PT ;  /* 0x0000001f0800780c */ /* 0x000fe20003f04070 */
[----:B-1----:R-:W-:Y:S01]  /*1ee0*/  FADD R21, R18, R25 ;  /* 0x0000001912157221 */ /* 0x002fe20000000000 */
[----:B------:R-:W-:Y:S01]  /*1ef0*/  FSETP.GE.AND P1, PT, |R25|, |R18|, PT ;  /* 0x400000121900720b */ /* 0x000fe20003f26200 */
[----:B------:R-:W-:Y:S01]  /*1f00*/  FADD R22, R23, R22 ;  /* 0x0000001617167221 */ /* 0x000fe20000000000 */
[----:B------:R-:W-:Y:S01]  /*1f10*/  @!P2 LEA R27, R2, R27, 0x18 ;  /* 0x0000001b021ba211 */ /* 0x000fe200078ec0ff */
[--C-:B------:R-:W-:Y:S01]  /*1f20*/  FADD R24, R18, -R21.reuse ;  /* 0x8000001512187221 */ /* 0x100fe20000000000 */
[----:B------:R0:W-:Y:S02]  /*1f30*/  @!P2 STS [R14], R21 ;  /* 0x000000150e00a388 */ /* 0x0001e40000000800 */
[----:B------:R-:W-:Y:S01]  /*1f40*/  @!P2 LEA.HI R27, R8, R27, RZ, 0x1d ;  /* 0x0000001b081ba211 */ /* 0x000fe200078fe8ff */
[C---:B------:R-:W-:Y:S01]  /*1f50*/  FADD R19, R25.reuse, R24 ;  /* 0x0000001819137221 */ /* 0x040fe20000000000 */
[----:B------:R-:W-:-:S05]  /*1f60*/  FADD R25, R25, -R21 ;  /* 0x8000001519197221 */ /* 0x000fca0000000000 */
[----:B------:R-:W-:-:S04]  /*1f70*/  @P1 FADD R19, R18, R25 ;  /* 0x0000001912131221 */ /* 0x000fc80000000000 */
[----:B------:R-:W-:Y:S01]  /*1f80*/  FADD R22, R22, R19 ;  /* 0x0000001316167221 */ /* 0x000fe20000000000 */
[----:B------:R-:W-:-:S04]  /*1f90*/  CS2R R18, SRZ ;  /* 0x0000000000127805 */ /* 0x000fc8000001ff00 */
[----:B------:R0:W-:Y:S01]  /*1fa0*/  @!P2 STS [R27], R22 ;  /* 0x000000161b00a388 */ /* 0x0001e20000000800 */
[----:B------:R-:W-:Y:S06]  /*1fb0*/  BAR.SYNC.DEFER_BLOCKING 0x0 ;  /* 0x0000000000007b1d */ /* 0x000fec0000010000 */
[----:B------:R-:W-:Y:S05]  /*1fc0*/  @P0 BRA `(.L_x_56) ;  /* 0x00000004007c0947 */ /* 0x000fea0003800000 */
[----:B------:R-:W-:Y:S01]  /*1fd0*/  IADD3 R18, PT, PT, R9, 0x1f, RZ ;  /* 0x0000001f09127810 */ /* 0x000fe20007ffe0ff */
[----:B------:R-:W-:-:S03]  /*1fe0*/  IMAD.MOV.U32 R25, RZ, RZ, RZ ;  /* 0x000000ffff197224 */ /* 0x000fc600078e00ff */
[----:B------:R-:W-:-:S04]  /*1ff0*/  SHF.R.U32.HI R19, RZ, 0x5, R18 ;  /* 0x00000005ff137819 */ /* 0x000fc80000011612 */
[----:B------:R-:W-:-:S13]  /*2000*/  ISETP.GE.U32.AND P0, PT, R10, R19, PT ;  /* 0x000000130a00720c */ /* 0x000fda0003f06070 */
[----:B------:R-:W-:Y:S02]  /*2010*/  @!P0 IADD3 R19, PT, PT, R3, 0x80, RZ ;  /* 0x0000008003138810 */ /* 0x000fe40007ffe0ff */
[----:B------:R-:W-:Y:S02]  /*2020*/  @!P0 LEA R18, R10, R5, 0x2 ;  /* 0x000000050a128211 */ /* 0x000fe400078e10ff */
[----:B0-----:R-:W-:Y:S01]  /*2030*/  @!P0 LEA R21, R2, R19, 0x18 ;  /* 0x0000001302158211 */ /* 0x001fe200078ec0ff */
[----:B------:R-:W-:Y:S02]  /*2040*/  HFMA2 R19, -RZ, RZ, 0, 0 ;  /* 0x00000000ff137431 */ /* 0x000fe400000001ff */
[----:B------:R0:W1:Y:S01]  /*2050*/  @!P0 LDS R25, [R18] ;  /* 0x0000000012198984 */ /* 0x0000620000000800 */
[----:B------:R-:W-:-:S05]  /*2060*/  @!P0 LEA R20, R10, R21, 0x2 ;  /* 0x000000150a148211 */ /* 0x000fca00078e10ff */
[----:B------:R0:W2:Y:S01]  /*2070*/  @!P0 LDS R19, [R20] ;  /* 0x0000000014138984 */ /* 0x0000a20000000800 */
[----:B------:R-:W-:Y:S01]  /*2080*/  ISETP.NE.AND P0, PT, R10, RZ, PT ;  /* 0x000000ff0a00720c */ /* 0x000fe20003f05270 */
[----:B------:R-:W-:-:S12]  /*2090*/  BRA.DIV UR4, `(.L_x_57) ;  /* 0x0000000a04f87947 */ /* 0x000fd8000b800000 */
[----:B-1----:R-:W1:Y:S04]  /*20a0*/  SHFL.DOWN PT, R24, R25, 0x10, 0x1f ;  /* 0x0a001f0019187f89 */ /* 0x002e6800000e0000 */
[----:B0-2---:R-:W0:Y:S01]  /*20b0*/  SHFL.DOWN PT, R20, R19, 0x10, 0x1f ;  /* 0x0a001f0013147f89 */ /* 0x005e2200000e0000 */
[----:B-1----:R-:W-:Y:S01]  /*20c0*/  FSETP.GE.AND P1, PT, |R25|, |R24|, PT ;  /* 0x400000181900720b */ /* 0x002fe20003f26200 */
[----:B------:R-:W-:-:S04]  /*20d0*/  FADD R21, R24, R25 ;  /* 0x0000001918157221 */ /* 0x000fc80000000000 */
[--C-:B0-----:R-:W-:Y:S01]  /*20e0*/  FADD R23, R20, R21.reuse ;  /* 0x0000001514177221 */ /* 0x101fe20000000000 */
[C---:B------:R-:W-:Y:S01]  /*20f0*/  FSETP.GE.AND P2, PT, |R21|.reuse, |R20|, PT ;  /* 0x400000141500720b */ /* 0x040fe20003f46200 */
[----:B------:R-:W-:Y:S01]  /*2100*/  FADD R18, R24, -R21 ;  /* 0x8000001518127221 */ /* 0x000fe20000000000 */
[C---:B------:R-:W-:Y:S01]  /*2110*/  FADD R27, -R21.reuse, R25 ;  /* 0x00000019151b7221 */ /* 0x040fe20000000100 */
[----:B------:R-:W-:Y:S02]  /*2120*/  FADD R22, R20, -R23 ;  /* 0x8000001714167221 */ /* 0x000fe40000000000 */
[----:B------:R-:W-:Y:S02]  /*2130*/  FADD R18, R18, R25 ;  /* 0x0000001912127221 */ /* 0x000fe40000000000 */
[----:B------:R-:W-:Y:S01]  /*2140*/  @P1 FADD R18, R24, R27 ;  /* 0x0000001b18121221 */ /* 0x000fe20000000000 */
[C---:B------:R-:W-:Y:S01]  /*2150*/  FADD R27, R21.reuse, R22 ;  /* 0x00000016151b7221 */ /* 0x040fe20000000000 */
[----:B------:R-:W-:-:S02]  /*2160*/  FADD R21, R21, -R23 ;  /* 0x8000001715157221 */ /* 0x000fc40000000000 */
[----:B------:R-:W-:Y:S02]  /*2170*/  FADD R18, R18, R19 ;  /* 0x0000001312127221 */ /* 0x000fe40000000000 */
[----:B------:R-:W-:Y:S02]  /*2180*/  @P2 FADD R27, R20, R21 ;  /* 0x00000015141b2221 */ /* 0x000fe40000000000 */
[----:B------:R-:W0:Y:S02]  /*2190*/  SHFL.DOWN PT, R20, R23, 0x8, 0x1f ;  /* 0x09001f0017147f89 */ /* 0x000e2400000e0000 */
        /* <DEDUP_REMOVED lines=10> */
[----:B------:R-:W-:Y:S01]  /*2240*/  @P1 FADD R18, R20, R25 ;  /* 0x0000001914121221 */ /* 0x000fe20000000000 */
[C---:B------:R-:W-:Y:S01]  /*2250*/  FADD R23, R21.reuse, R24 ;  /* 0x0000001815177221 */ /* 0x040fe20000000000 */
[----:B------:R-:W-:Y:S02]  /*2260*/  FADD R21, R21, -R19 ;  /* 0x8000001315157221 */ /* 0x000fe40000000000 */
[----:B------:R-:W-:Y:S01]  /*2270*/  FADD R18, R27, R18 ;  /* 0x000000121b127221 */ /* 0x000fe20000000000 */
[----:B------:R-:W0:Y:S01]  /*2280*/  SHFL.DOWN PT, R20, R19, 0x4, 0x1f ;  /* 0x08801f0013147f89 */ /* 0x000e2200000e0000 */
[----:B------:R-:W-:-:S04]  /*2290*/  @P2 FADD R23, R22, R21 ;  /* 0x0000001516172221 */ /* 0x000fc80000000000 */
[----:B------:R-:W-:-:S05]  /*22a0*/  FADD R27, R18, R23 ;  /* 0x00000017121b7221 */ /* 0x000fca0000000000 */
[----:B------:R-:W1:Y:S01]  /*22b0*/  SHFL.DOWN PT, R22, R27, 0x4, 0x1f ;  /* 0x08801f001b167f89 */ /* 0x000e6200000e0000 */
[C---:B0-----:R-:W-:Y:S01]  /*22c0*/  FADD R21, R19.reuse, R20 ;  /* 0x0000001413157221 */ /* 0x041fe20000000000 */
[----:B------:R-:W-:-:S03]  /*22d0*/  FSETP.GE.AND P1, PT, |R19|, |R20|, PT ;  /* 0x400000141300720b */ /* 0x000fc60003f26200 */
[--C-:B------:R-:W-:Y:S01]  /*22e0*/  FADD R18, R20, -R21.reuse ;  /* 0x8000001514127221 */ /* 0x100fe20000000000 */
[----:B------:R-:W-:-:S03]  /*22f0*/  FADD R25, R19, -R21 ;  /* 0x8000001513197221 */ /* 0x000fc60000000000 */
[----:B------:R-:W-:Y:S01]  /*2300*/  FADD R18, R19, R18 ;  /* 0x0000001213127221 */ /* 0x000fe20000000000 */
[----:B-1----:R-:W-:Y:S01]  /*2310*/  FSETP.GE.AND P2, PT, |R21|, |R22|, PT ;  /* 0x400000161500720b */ /* 0x002fe20003f46200 */
[----:B------:R-:W-:-:S04]  /*2320*/  FADD R23, R22, R21 ;  /* 0x0000001516177221 */ /* 0x000fc80000000000 */
[----:B------:R-:W-:Y:S01]  /*2330*/  @P1 FADD R18, R20, R25 ;  /* 0x0000001914121221 */ /* 0x000fe20000000000 */
[--C-:B------:R-:W-:Y:S01]  /*2340*/  FADD R24, R22, -R23.reuse ;  /* 0x8000001716187221 */ /* 0x100fe20000000000 */
[----:B------:R-:W0:Y:S02]  /*2350*/  SHFL.DOWN PT, R20, R23, 0x2, 0x1f ;  /* 0x08401f0017147f89 */ /* 0x000e2400000e0000 */
[----:B------:R-:W-:Y:S01]  /*2360*/  FADD R18, R27, R18 ;  /* 0x000000121b127221 */ /* 0x000fe20000000000 */
        /* <DEDUP_REMOVED lines=14> */
[----:B------:R-:W-:-:S04]  /*2450*/  FADD R24, R22, -R19 ;  /* 0x8000001316187221 */ /* 0x000fc80000000000 */
[C---:B------:R-:W-:Y:S01]  /*2460*/  FADD R23, R21.reuse, R24 ;  /* 0x0000001815177221 */ /* 0x040fe20000000000 */
[----:B------:R-:W-:-:S04]  /*2470*/  FADD R21, R21, -R19 ;  /* 0x8000001315157221 */ /* 0x000fc80000000000 */
[----:B------:R-:W-:Y:S02]  /*2480*/  @P2 FADD R23, R22, R21 ;  /* 0x0000001516172221 */ /* 0x000fe40000000000 */
[----:B------:R0:W1:Y:S02]  /*2490*/  SHFL.DOWN PT, R22, R19, 0x1, 0x1f ;  /* 0x08201f0013167f89 */ /* 0x00006400000e0000 */
[----:B------:R-:W-:-:S05]  /*24a0*/  FADD R23, R18, R23 ;  /* 0x0000001712177221 */ /* 0x000fca0000000000 */
[----:B------:R0:W2:Y:S02]  /*24b0*/  SHFL.DOWN PT, R20, R23, 0x1, 0x1f ;  /* 0x08201f0017147f89 */ /* 0x0000a400000e0000 */
.L_x_82:
[C---:B-1----:R-:W-:Y:S01]  /*24c0*/  FADD R21, R19.reuse, R22 ;  /* 0x0000001613157221 */ /* 0x042fe20000000000 */
[----:B------:R-:W-:-:S03]  /*24d0*/  FSETP.GE.AND P1, PT, |R19|, |R22|, PT ;  /* 0x400000161300720b */ /* 0x000fc60003f26200 */
[--C-:B--2---:R-:W-:Y:S01]  /*24e0*/  FADD R4, R20, R21.reuse ;  /* 0x0000001514047221 */ /* 0x104fe20000000000 */
[----:B------:R-:W-:Y:S01]  /*24f0*/  FSETP.GE.AND P2, PT, |R21|, |R20|, PT ;  /* 0x400000141500720b */ /* 0x000fe20003f46200 */
[--C-:B------:R-:W-:Y:S02]  /*2500*/  FADD R18, R22, -R21.reuse ;  /* 0x8000001516127221 */ /* 0x100fe40000000000 */
[----:B------:R-:W-:Y:S02]  /*2510*/  FADD R24, R20, -R4 ;  /* 0x8000000414187221 */ /* 0x000fe40000000000 */
[C---:B------:R-:W-:Y:S01]  /*2520*/  FADD R18, R19.reuse, R18 ;  /* 0x0000001213127221 */ /* 0x040fe20000000000 */
[----:B0-----:R-:W-:Y:S01]  /*2530*/  FADD R19, R19, -R21 ;  /* 0x8000001513137221 */ /* 0x001fe20000000000 */
[C---:B------:R-:W-:Y:S01]  /*2540*/  FADD R25, R21.reuse, R24 ;  /* 0x0000001815197221 */ /* 0x040fe20000000000 */
[----:B------:R-:W-:Y:S02]  /*2550*/  FADD R21, R21, -R4 ;  /* 0x8000000415157221 */ /* 0x000fe40000000000 */
[----:B------:R-:W-:-:S03]  /*2560*/  @P1 FADD R18, R22, R19 ;  /* 0x0000001316121221 */ /* 0x000fc60000000000 */
[----:B------:R-:W-:Y:S01]  /*2570*/  @P2 FADD R25, R20, R21 ;  /* 0x0000001514192221 */ /* 0x000fe20000000000 */
[----:B------:R-:W-:-:S04]  /*2580*/  FADD R18, R23, R18 ;  /* 0x0000001217127221 */ /* 0x000fc80000000000 */
[----:B------:R-:W-:Y:S01]  /*2590*/  FADD R25, R18, R25 ;  /* 0x0000001912197221 */ /* 0x000fe20000000000 */
[----:B------:R-:W-:-:S04]  /*25a0*/  FSEL R18, R4, RZ, !P0 ;  /* 0x000000ff04127208 */ /* 0x000fc80004000000 */
[----:B------:R-:W-:-:S07]  /*25b0*/  FSEL R19, R25, RZ, !P0 ;  /* 0x000000ff19137208 */ /* 0x000fce0004000000 */
.L_x_56:
[----:B------:R-:W-:Y:S05]  /*25c0*/  WARPSYNC.ALL ;  /* 0x0000000000007948 */ /* 0x000fea0003800000 */
[----:B------:R-:W-:Y:S01]  /*25d0*/  BAR.SYNC.DEFER_BLOCKING 0x0 ;  /* 0x0000000000007b1d */ /* 0x000fe20000010000 */
[----:B------:R-:W-:-:S13]  /*25e0*/  ISETP.NE.AND P0, PT, R8, RZ, PT ;  /* 0x000000ff0800720c */ /* 0x000fda0003f05270 */
[----:B------:R-:W-:-:S05]  /*25f0*/  @!P0 FADD R18, R19, R18 ;  /* 0x0000001213128221 */ /* 0x000fca0000000000 */
[----:B------:R1:W-:Y:S01]  /*2600*/  @!P0 STS [R5], R18 ;  /* 0x0000001205008388 */ /* 0x0003e20000000800 */
[----:B------:R-:W-:Y:S06]  /*2610*/  BAR.SYNC.DEFER_BLOCKING 0x0 ;  /* 0x0000000000007b1d */ /* 0x000fec0000010000 */
[----:B------:R1:W2:Y:S02]  /*2620*/  LDS R4, [R5] ;  /* 0x0000000005047984 */ /* 0x0002a40000000800 */
.L_x_51:
[----:B------:R-:W-:Y:S01]  /*2630*/  ISETP.NE.AND P1, PT, R8, RZ, PT ;  /* 0x000000ff0800720c */ /* 0x000fe20003f25270 */
[----:B------:R-:W-:-:S12]  /*2640*/  BSSY.RECONVERGENT B0, `(.L_x_58) ;  /* 0x0000043000007945 */ /* 0x000fd80003800200 */
[----:B------:R-:W-:Y:S05]  /*2650*/  @P1 BRA `(.L_x_59) ;  /* 0x0000000400041947 */ /* 0x000fea0003800000 */
[----:B-1----:R-:W-:Y:S01]  /*2660*/  LEA R5, R16, UR15, 0x2 ;  /* 0x0000000f10057c11 */ /* 0x002fe2000f8e10ff */
[----:B------:R-:W-:Y:S01]  /*2670*/  BSSY.RECONVERGENT B1, `(.L_x_60) ;  /* 0x0000011000017945 */ /* 0x000fe20003800200 */
[----:B------:R-:W-:Y:S02]  /*2680*/  ISETP.NE.AND P0, PT, R12, 0x1f3, PT ;  /* 0x000001f30c00780c */ /* 0x000fe40003f05270 */
[----:B------:R-:W-:Y:S02]  /*2690*/  IADD3 R3, PT, PT, R3, 0x100, RZ ;  /* 0x0000010003037810 */ /* 0x000fe40007ffe0ff */
[----:B------:R-:W1:Y:S02]  /*26a0*/  LDS R5, [R5+-0x4] ;  /* 0xfffffc0005057984 */ /* 0x000e640000000800 */
[----:B------:R-:W-:-:S05]  /*26b0*/  LEA R2, R2, R3, 0x18 ;  /* 0x0000000302027211 */ /* 0x000fca00078ec0ff */
[----:B------:R-:W-:Y:S02]  /*26c0*/  IMAD R18, R13, 0x4, R2 ;  /* 0x000000040d127824 */ /* 0x000fe400078e0202 */
[----:B------:R-:W-:Y:S05]  /*26d0*/  @P0 BRA `(.L_x_61) ;  /* 0x0000000000240947 */ /* 0x000fea0003800000 */
[----:B------:R-:W3:Y:S01]  /*26e0*/  LDS R3, [R18] ;  /* 0x0000000012037984 */ /* 0x000ee20000000800 */
[----:B------:R-:W-:Y:S02]  /*26f0*/  IADD3 R2, PT, PT, R11, -0x1, RZ ;  /* 0xffffffff0b027810 */ /* 0x000fe40007ffe0ff */
[----:B------:R-:W-:Y:S02]  /*2700*/  MOV R12, 0x1f3 ;  /* 0x000001f3000c7802 */ /* 0x000fe40000000f00 */
[----:B---3--:R-:W-:-:S04]  /*2710*/  FSETP.NAN.AND P0, PT, |R3|, |R3|, PT ;  /* 0x400000030300720b */ /* 0x008fc80003f08200 */
[----:B------:R-:W-:-:S09]  /*2720*/  ISETP.GT.AND P2, PT, R11, RZ, P0 ;  /* 0x000000ff0b00720c */ /* 0x000fd20000744270 */
[----:B------:R-:W-:-:S04]  /*2730*/  @!P0 FADD R0, R0, -R3 ;  /* 0x8000000300008221 */ /* 0x000fc80000000000 */
[----:B------:R-:W-:-:S04]  /*2740*/  @!P2 IADD3 R2, PT, PT, R11, RZ, RZ ;  /* 0x000000ff0b02a210 */ /* 0x000fc80007ffe0ff */
[----:B------:R-:W-:Y:S01]  /*2750*/  MOV R11, R2 ;  /* 0x00000002000b7202 */ /* 0x000fe20000000f00 */
[----:B------:R-:W-:Y:S06]  /*2760*/  BRA `(.L_x_62) ;  /* 0x0000000000047947 */ /* 0x000fec0003800000 */
.L_x_61:
[----:B------:R-:W-:-:S07]  /*2770*/  VIADD R12, R12, 0x1 ;  /* 0x000000010c0c7836 */ /* 0x000fce0000000000 */
.L_x_62:
[----:B------:R-:W-:Y:S05]  /*2780*/  BSYNC.RECONVERGENT B1 ;  /* 0x0000000000017941 */ /* 0x000fea0003800200 */
.L_x_60:
[C---:B-12---:R-:W-:Y:S01]  /*2790*/  FADD R2, R5.reuse, -R4 ;  /* 0x8000000405027221 */ /* 0x046fe20000000000 */
[----:B------:R-:W-:Y:S02]  /*27a0*/  FSETP.NAN.AND P0, PT, |R4|, |R4|, PT ;  /* 0x400000040400720b */ /* 0x000fe40003f08200 */
[----:B------:R-:W-:Y:S02]  /*27b0*/  FSETP.NAN.AND P2, PT, |R5|, |R5|, PT ;  /* 0x400000050500720b */ /* 0x000fe40003f48200 */
[----:B------:R-:W-:Y:S02]  /*27c0*/  FSEL R2, |R2|, +QNAN , !P0 ;  /* 0x7fffffff02027808 */ /* 0x000fe40004000200 */
[----:B------:R-:W-:Y:S02]  /*27d0*/  ISETP.GE.AND P4, PT, R17, UR14, PT ;  /* 0x0000000e11007c0c */ /* 0x000fe4000bf86270 */
[----:B------:R-:W-:Y:S02]  /*27e0*/  FSEL R3, R2, +QNAN , !P2 ;  /* 0x7fffffff02037808 */ /* 0x000fe40005000000 */
[----:B------:R-:W-:-:S02]  /*27f0*/  IADD3 R13, PT, PT, R13, 0x1, RZ ;  /* 0x000000010d0d7810 */ /* 0x000fc40007ffe0ff */
[----:B------:R-:W-:Y:S01]  /*2800*/  FSETP.NAN.AND P2, PT, |R3|, |R3|, PT ;  /* 0x400000030300720b */ /* 0x000fe20003f48200 */
[----:B------:R3:W-:Y:S01]  /*2810*/  STS [R18], R3 ;  /* 0x0000000312007388 */ /* 0x0007e20000000800 */
[----:B------:R-:W-:Y:S02]  /*2820*/  IADD3 R2, PT, PT, R11, 0x1, RZ ;  /* 0x000000010b027810 */ /* 0x000fe40007ffe0ff */
[----:B------:R-:W-:-:S04]  /*2830*/  ISETP.NE.AND P3, PT, R13, 0x1f3, PT ;  /* 0x000001f30d00780c */ /* 0x000fc80003f65270 */
[----:B------:R-:W-:-:S05]  /*2840*/  SEL R13, R13, RZ, P3 ;  /* 0x000000ff0d0d7207 */ /* 0x000fca0001800000 */
[----:B------:R-:W-:Y:S01]  /*2850*/  @!P2 IADD3 R2, PT, PT, R11, RZ, RZ ;  /* 0x000000ff0b02a210 */ /* 0x000fe20007ffe0ff */
[----:B------:R-:W-:-:S03]  /*2860*/  @!P2 FADD R0, R3, R0 ;  /* 0x000000000300a221 */ /* 0x000fc60000000000 */
[----:B------:R-:W-:Y:S01]  /*2870*/  MOV R11, R2 ;  /* 0x00000002000b7202 */ /* 0x000fe20000000f00 */
[----:B---3--:R-:W-:Y:S06]  /*2880*/  @!P4 BRA `(.L_x_59) ;  /* 0x000000000078c947 */ /* 0x008fec0003800000 */
[----:B------:R-:W-:Y:S01]  /*2890*/  ISETP.NE.OR P0, PT, R11, RZ, P0 ;  /* 0x000000ff0b00720c */ /* 0x000fe20000705670 */
[----:B------:R-:W-:Y:S01]  /*28a0*/  BSSY.RECONVERGENT B3, `(.L_x_63) ;  /* 0x0000014000037945 */ /* 0x000fe20003800200 */
[----:B------:R-:W-:Y:S01]  /*28b0*/  IMAD.MOV.U32 R19, RZ, RZ, 0x7fffffff ;  /* 0x7fffffffff137424 */ /* 0x000fe200078e00ff */
[----:B0-----:R-:W-:-:S10]  /*28c0*/  MOV R21, 0x7fffffff ;  /* 0x7fffffff00157802 */ /* 0x001fd40000000f00 */
[----:B------:R-:W-:Y:S05]  /*28d0*/  @P0 BRA `(.L_x_64) ;  /* 0x0000000000400947 */ /* 0x000fea0003800000 */
[----:B------:R-:W-:Y:S01]  /*28e0*/  HFMA2 R3, -RZ, RZ, 0.87646484375, 90.8125 ;  /* 0x3b0355adff037431 */ /* 0x000fe200000001ff */
[----:B------:R-:W-:Y:S01]  /*28f0*/  MOV R2, 0x43f98000 ;  /* 0x43f9800000027802 */ /* 0x000fe20000000f00 */
[----:B------:R-:W0:Y:S01]  /*2900*/  FCHK P0, R0, 499 ;  /* 0x43f9800000007902 */ /* 0x000e220000000000 */
[----:B------:R-:W-:Y:S03]  /*2910*/  BSSY.RECONVERGENT B2, `(.L_x_65) ;  /* 0x000000a000027945 */ /* 0x000fe60003800200 */
[----:B------:R-:W-:-:S04]  /*2920*/  FFMA R2, R3, -R2, 1 ;  /* 0x3f80000003027423 */ /* 0x000fc80000000802 */
[----:B------:R-:W-:-:S04]  /*2930*/  FFMA R3, R2, R3, 0.0020040080416947603226 ;  /* 0x3b0355ad02037423 */ /* 0x000fc80000000003 */
[----:B------:R-:W-:-:S04]  /*2940*/  FFMA R2, R0, R3, RZ ;  /* 0x0000000300027223 */ /* 0x000fc800000000ff */
[----:B------:R-:W-:-:S04]  /*2950*/  FFMA R5, R2, -499, R0 ;  /* 0xc3f9800002057823 */ /* 0x000fc80000000000 */
[----:B------:R-:W-:Y:S01]  /*2960*/  FFMA R2, R3, R5, R2 ;  /* 0x0000000503027223 */ /* 0x000fe20000000002 */
[----:B0-----:R-:W-:Y:S06]  /*2970*/  @!P0 BRA `(.L_x_66) ;  /* 0x00000000000c8947 */ /* 0x001fec0003800000 */
[----:B------:R-:W-:-:S07]  /*2980*/  MOV R5, 0x29a0 ;  /* 0x000029a000057802 */ /* 0x000fce0000000f00 */
[----:B-----5:R-:W-:Y:S05]  /*2990*/  CALL.REL.NOINC `($__internal_1_$__cuda_sm3x_div_rn_noftz_f32_slowpath) ;  /* 0x0000000800647944 */ /* 0x020fea0003c00000 */
[----:B------:R-:W-:-:S07]  /*29a0*/  MOV R2, R18 ;  /* 0x0000001200027202 */ /* 0x000fce0000000f00 */
.L_x_66:
[----:B------:R-:W-:Y:S05]  /*29b0*/  BSYNC.RECONVERGENT B2 ;  /* 0x0000000000027941 */ /* 0x000fea0003800200 */
.L_x_65:
[CCC-:B-----5:R-:W-:Y:S01]  /*29c0*/  FFMA R19, R7.reuse, R2.reuse, R4.reuse ;  /* 0x0000000207137223 */ /* 0x1e0fe20000000004 */
[----:B------:R-:W-:-:S07]  /*29d0*/  FFMA R21, -R7, R2, R4 ;  /* 0x0000000207157223 */ /* 0x000fce0000000104 */
.L_x_64:
[----:B------:R-:W-:Y:S05]  /*29e0*/  BSYNC.RECONVERGENT B3 ;  /* 0x0000000000037941 */ /* 0x000fea0003800200 */
.L_x_63:
[----:B------:R-:W0:Y:S01]  /*29f0*/  LDC.64 R2, c[0x0][0x3b0] ;  /* 0x0000ec00ff027b82 */ /* 0x000e220000000a00 */
[----:B------:R-:W1:Y:S07]  /*2a00*/  LDCU UR4, c[0x0][0x3a0] ;  /* 0x00007400ff0477ac */ /* 0x000e6e0008000800 */
[----:B------:R-:W2:Y:S01]  /*2a10*/  LDC.64 R4, c[0x0][0x3b8] ;  /* 0x0000ee00ff047b82 */ /* 0x000ea20000000a00 */
[----:B-1----:R-:W-:-:S04]  /*2a20*/  IMAD R17, R6, UR4, R17 ;  /* 0x0000000406117c24 */ /* 0x002fc8000f8e0211 */
[----:B0-----:R-:W-:-:S05]  /*2a30*/  IMAD.WIDE R2, R17, 0x4, R2 ;  /* 0x0000000411027825 */ /* 0x001fca00078e0202 */
[----:B------:R3:W-:Y:S01]  /*2a40*/  STG.E desc[UR12][R2.64], R19 ;  /* 0x0000001302007986 */ /* 0x0007e2000c10190c */
[----:B--2---:R-:W-:-:S05]  /*2a50*/  IMAD.WIDE R4, R17, 0x4, R4 ;  /* 0x0000000411047825 */ /* 0x004fca00078e0204 */
[----:B------:R3:W-:Y:S02]  /*2a60*/  STG.E desc[UR12][R4.64], R21 ;  /* 0x0000001504007986 */ /* 0x0007e4000c10190c */
.L_x_59:
[----:B------:R-:W-:Y:S05]  /*2a70*/  BSYNC.RECONVERGENT B0 ;  /* 0x0000000000007941 */ /* 0x000fea0003800200 */
.L_x_58:
[----:B-1-3--:R-:W-:Y:S01]  /*2a80*/  VIADD R5, R15, 0x1 ;  /* 0x000000010f057836 */ /* 0x00afe20000000000 */
[----:B------:R-:W-:Y:S04]  /*2a90*/  BAR.SYNC.DEFER_BLOCKING 0x0 ;  /* 0x0000000000007b1d */ /* 0x000fe80000010000 */
[----:B------:R-:W-:-:S13]  /*2aa0*/  ISETP.GE.AND P0, PT, R5, UR19, PT ;  /* 0x0000001305007c0c */ /* 0x000fda000bf06270 */
[----:B------:R-:W-:Y:S05]  /*2ab0*/  @P0 BRA `(.L_x_67) ;  /* 0x00000000004c0947 */ /* 0x000fea0003800000 */
[----:B------:R-:W-:Y:S04]  /*2ac0*/  BSSY.RECONVERGENT B0, `(.L_x_68) ;  /* 0x0000011000007945 */ /* 0x000fe80003800200 */
[----:B------:R-:W-:Y:S05]  /*2ad0*/  @P1 BRA `(.L_x_69) ;  /* 0x00000000003c1947 */ /* 0x000fea0003800000 */
[----:B------:R-:W1:Y:S01]  /*2ae0*/  S2UR UR8, SR_CgaCtaId ;  /* 0x00000000000879c3 */ /* 0x000e620000008800 */
[----:B------:R-:W-:Y:S01]  /*2af0*/  LEA R16, R16, UR6, 0x2 ;  /* 0x0000000610107c11 */ /* 0x000fe2000f8e10ff */
[----:B------:R-:W-:Y:S01]  /*2b00*/  UMOV UR4, 0x400 ;  /* 0x0000040000047882 */ /* 0x000fe20000000000 */
[----:B------:R-:W-:-:S04]  /*2b10*/  LEA R2, R15, UR6, 0x2 ;  /* 0x000000060f027c11 */ /* 0x000fc8000f8e10ff */
[----:B------:R-:W3:Y:S04]  /*2b20*/  LDS R16, [R16+0xfc] ;  /* 0x0000fc0010107984 */ /* 0x000ee80000000800 */
[----:B------:R-:W4:Y:S01]  /*2b30*/  LDS R2, [R2+0xfc] ;  /* 0x0000fc0002027984 */ /* 0x000f220000000800 */
[----:B-1----:R-:W-:-:S09]  /*2b40*/  ULEA UR4, UR8, UR4, 0x18 ;  /* 0x0000000408047291 */ /* 0x002fd2000f8ec0ff */
[----:B------:R-:W2:Y:S01]  /*2b50*/  LDS R3, [UR4+0x8cc] ;  /* 0x0008cc04ff037984 */ /* 0x000ea20008000800 */
[----:B---3--:R-:W-:Y:S02]  /*2b60*/  FSETP.GT.AND P0, PT, R16, RZ, PT ;  /* 0x000000ff1000720b */ /* 0x008fe40003f04000 */
[----:B----4-:R-:W-:Y:S02]  /*2b70*/  FSETP.GT.AND P1, PT, R2, RZ, PT ;  /* 0x000000ff0200720b */ /* 0x010fe40003f24000 */
[----:B--2---:R-:W-:-:S09]  /*2b80*/  IADD3 R4, PT, PT, R3, 0x1, RZ ;  /* 0x0000000103047810 */ /* 0x004fd20007ffe0ff */
[----:B------:R-:W-:-:S04]  /*2b90*/  @!P0 IADD3 R4, PT, PT, R3, RZ, RZ ;  /* 0x000000ff03048210 */ /* 0x000fc80007ffe0ff */
[C---:B------:R-:W-:Y:S02]  /*2ba0*/  IADD3 R3, PT, PT, R4.reuse, -0x1, RZ ;  /* 0xffffffff04037810 */ /* 0x040fe40007ffe0ff */
[----:B------:R-:W-:-:S05]  /*2bb0*/  @!P1 IADD3 R3, PT, PT, R4, RZ, RZ ;  /* 0x000000ff04039210 */ /* 0x000fca0007ffe0ff */
[----:B------:R1:W-:Y:S02]  /*2bc0*/  STS [UR4+0x8cc], R3 ;  /* 0x0008cc03ff007988 */ /* 0x0003e40008000804 */
.L_x_69:
[----:B------:R-:W-:Y:S05]  /*2bd0*/  BSYNC.RECONVERGENT B0 ;  /* 0x0000000000007941 */ /* 0x000fea0003800200 */
.L_x_68:
[----:B------:R-:W-:Y:S06]  /*2be0*/  BAR.SYNC.DEFER_BLOCKING 0x0 ;  /* 0x0000000000007b1d */ /* 0x000fec0000010000 */
.L_x_67:
[----:B------:R-:W-:Y:S01]  /*2bf0*/  ISETP.NE.AND P0, PT, R5, UR5, PT ;  /* 0x0000000505007c0c */ /* 0x000fe2000bf05270 */
[----:B------:R-:W-:-:S12]  /*2c00*/  IMAD.MOV.U32 R15, RZ, RZ, R5 ;  /* 0x000000ffff0f7224 */ /* 0x000fd800078e0005 */
[----:B------:R-:W-:Y:S05]  /*2c10*/  @P0 BRA `(.L_x_70) ;  /* 0xffffffe800e00947 */ /* 0x000fea000383ffff */
.L_x_50:
[----:B------:R-:W3:Y:S01]  /*2c20*/  LDCU UR4, c[0x0][0x3a0] ;  /* 0x00007400ff0477ac */ /* 0x000ee20008000800 */
[----:B------:R-:W-:Y:S02]  /*2c30*/  UIADD3 UR17, UPT, UPT, UR17, 0x40, URZ ;  /* 0x0000004011117890 */ /* 0x000fe4000fffe0ff */
[----:B------:R-:W-:Y:S02]  /*2c40*/  UIADD3 UR16, UPT, UPT, UR16, -0x40, URZ ;  /* 0xffffffc010107890 */ /* 0x000fe4000fffe0ff */
[----:B---3--:R-:W-:-:S09]  /*2c50*/  UISETP.GE.AND UP0, UPT, UR17, UR4, UPT ;  /* 0x000000041100728c */ /* 0x008fd2000bf06270 */
[----:B------:R-:W-:Y:S05]  /*2c60*/  BRA.U !UP0, `(.L_x_71) ;  /* 0xffffffe108687547 */ /* 0x000fea000b83ffff */
[----:B------:R-:W-:Y:S05]  /*2c70*/  EXIT ;  /* 0x000000000000794d */ /* 0x000fea0003800000 */
.L_x_57:
[----:B------:R-:W-:Y:S02]  /*2c80*/  MOV R21, 0x10 ;  /* 0x0000001000157802 */ /* 0x000fe40000000f00 */
[----:B0-----:R-:W-:-:S07]  /*2c90*/  MOV R18, 0x1f ;  /* 0x0000001f00127802 */ /* 0x001fce0000000f00 */
[----:B-12--5:R-:W-:Y:S05]  /*2ca0*/  WARPSYNC.COLLECTIVE R4, `(.L_x_72) ;  /* 0x0000000004087348 */ /* 0x026fea0003c00000 */
[----:B-1----:R0:W1:Y:S02]  /*2cb0*/  SHFL.DOWN P1, R20, R25, R21, R18 ;  /* 0x0800001519147389 */ /* 0x0020640000020012 */
[----:B012--5:R-:W-:Y:S05]  /*2cc0*/  ENDCOLLECTIVE ;  /* 0x000000000000791b */ /* 0x027fea0003800000 */
.L_x_72:
[----:B------:R-:W-:-:S04]  /*2cd0*/  MOV R24, R20 ;  /* 0x0000001400187202 */ /* 0x000fc80000000f00 */
[----:B------:R-:W-:Y:S01]  /*2ce0*/  FSETP.GE.AND P1, PT, |R25|, |R24|, PT ;  /* 0x400000181900720b */ /* 0x000fe20003f26200 */
[----:B------:R-:W-:-:S04]  /*2cf0*/  FADD R22, R24, R25 ;  /* 0x0000001918167221 */ /* 0x000fc80000000000 */
[----:B------:R-:W-:Y:S01]  /*2d00*/  FADD R20, R24, -R22 ;  /* 0x8000001618147221 */ /* 0x000fe20000000000 */
[----:B------:R-:W-:-:S03]  /*2d10*/  FADD R23, -R22, R25 ;  /* 0x0000001916177221 */ /* 0x000fc60000000100 */
[----:B------:R-:W-:Y:S01]  /*2d20*/  FADD R26, R20, R25 ;  /* 0x00000019141a7221 */ /* 0x000fe20000000000 */
[----:B------:R-:W-:-:S03]  /*2d30*/  MOV R25, R19 ;  /* 0x0000001300197202 */ /* 0x000fc60000000f00 */
[----:B------:R-:W-:-:S07]  /*2d40*/  @P1 FADD R26, R24, R23 ;  /* 0x00000017181a1221 */ /* 0x000fce0000000000 */
[----:B------:R-:W-:Y:S05]  /*2d50*/  WARPSYNC.COLLECTIVE R4, `(.L_x_73) ;  /* 0x0000000004087348 */ /* 0x000fea0003c00000 */
[----:B------:R0:W1:Y:S02]  /*2d60*/  SHFL.DOWN P1, R20, R25, R21, R18 ;  /* 0x0800001519147389 */ /* 0x0000640000020012 */
[----:B01----:R-:W-:Y:S05]  /*2d70*/  ENDCOLLECTIVE ;  /* 0x000000000000791b */ /* 0x003fea0003800000 */
.L_x_73:
[----:B------:R-:W-:Y:S01]  /*2d80*/  FADD R26, R26, R19 ;  /* 0x000000131a1a7221 */ /* 0x000fe20000000000 */
[----:B------:R-:W-:Y:S02]  /*2d90*/  MOV R21, 0x8 ;  /* 0x0000000800157802 */ /* 0x000fe40000000f00 */
[----:B------:R-:W-:Y:S01]  /*2da0*/  FSETP.GE.AND P1, PT, |R22|, |R20|, PT ;  /* 0x400000141600720b */ /* 0x000fe20003f26200 */
[----:B------:R-:W-:-:S04]  /*2db0*/  FADD R23, R20, R22 ;  /* 0x0000001614177221 */ /* 0x000fc80000000000 */
[--C-:B------:R-:W-:Y:S01]  /*2dc0*/  FADD R19, R20, -R23.reuse ;  /* 0x8000001714137221 */ /* 0x100fe20000000000 */
[C-C-:B------:R-:W-:Y:S01]  /*2dd0*/  FADD R27, R22.reuse, -R23.reuse ;  /* 0x80000017161b7221 */ /* 0x140fe20000000000 */
[----:B------:R-:W-:Y:S02]  /*2de0*/  IMAD.MOV.U32 R25, RZ, RZ, R23 ;  /* 0x000000ffff197224 */ /* 0x000fe400078e0017 */
[----:B------:R-:W-:-:S04]  /*2df0*/  FADD R19, R22, R19 ;  /* 0x0000001316137221 */ /* 0x000fc80000000000 */
[----:B------:R-:W-:-:S07]  /*2e00*/  @P1 FADD R19, R20, R27 ;  /* 0x0000001b14131221 */ /* 0x000fce0000000000 */
[----:B------:R-:W-:Y:S05]  /*2e10*/  WARPSYNC.COLLECTIVE R4, `(.L_x_74) ;  /* 0x0000000004087348 */ /* 0x000fea0003c00000 */
[----:B------:R0:W1:Y:S02]  /*2e20*/  SHFL.DOWN P1, R20, R25, R21, R18 ;  /* 0x0800001519147389 */ /* 0x0000640000020012 */
[----:B01----:R-:W-:Y:S05]  /*2e30*/  ENDCOLLECTIVE ;  /* 0x000000000000791b */ /* 0x003fea0003800000 */
.L_x_74:
[----:B------:R-:W-:-:S05]  /*2e40*/  FADD R27, R26, R19 ;  /* 0x000000131a1b7221 */ /* 0x000fca0000000000 */
[----:B------:R-:W-:Y:S02]  /*2e50*/  MOV R25, R27 ;  /* 0x0000001b00197202 */ /* 0x000fe40000000f00 */
[C---:B------:R-:W-:Y:S01]  /*2e60*/  FSETP.GE.AND P1, PT, |R23|.reuse, |R20|, PT ;  /* 0x400000141700720b */ /* 0x040fe20003f26200 */
[----:B------:R-:W-:-:S04]  /*2e70*/  FADD R29, R23, R20 ;  /* 0x00000014171d7221 */ /* 0x000fc80000000000 */
[----:B------:R-:W-:-:S04]  /*2e80*/  FADD R22, R20, -R29 ;  /* 0x8000001d14167221 */ /* 0x000fc80000000000 */
[C---:B------:R-:W-:Y:S01]  /*2e90*/  FADD R24, R23.reuse, R22 ;  /* 0x0000001617187221 */ /* 0x040fe20000000000 */
[----:B------:R-:W-:-:S04]  /*2ea0*/  FADD R23, R23, -R29 ;  /* 0x8000001d17177221 */ /* 0x000fc80000000000 */
[----:B------:R-:W-:-:S07]  /*2eb0*/  @P1 FADD R24, R20, R23 ;  /* 0x0000001714181221 */ /* 0x000fce0000000000 */
[----:B------:R-:W-:Y:S05]  /*2ec0*/  WARPSYNC.COLLECTIVE R4, `(.L_x_75) ;  /* 0x0000000004087348 */ /* 0x000fea0003c00000 */
[----:B------:R0:W1:Y:S02]  /*2ed0*/  SHFL.DOWN P1, R20, R25, R21, R18 ;  /* 0x0800001519147389 */ /* 0x0000640000020012 */
[----:B01----:R-:W-:Y:S05]  /*2ee0*/  ENDCOLLECTIVE ;  /* 0x000000000000791b */ /* 0x003fea0003800000 */
.L_x_75:
[----:B------:R-:W-:Y:S01]  /*2ef0*/  FADD R24, R27, R24 ;  /* 0x000000181b187221 */ /* 0x000fe20000000000 */
[----:B------:R-:W-:Y:S01]  /*2f00*/  IMAD.MOV.U32 R21, RZ, RZ, 0x4 ;  /* 0x00000004ff157424 */ /* 0x000fe200078e00ff */
[----:B------:R-:W-:-:S04]  /*2f10*/  MOV R22, R20 ;  /* 0x0000001400167202 */ /* 0x000fc80000000f00 */
[----:B------:R-:W-:Y:S01]  /*2f20*/  FSETP.GE.AND P1, PT, |R29|, |R22|, PT ;  /* 0x400000161d00720b */ /* 0x000fe20003f26200 */
[----:B------:R-:W-:-:S04]  /*2f30*/  FADD R19, R22, R29 ;  /* 0x0000001d16137221 */ /* 0x000fc80000000000 */
[----:B------:R-:W-:Y:S01]  /*2f40*/  FADD R20, R22, -R19 ;  /* 0x8000001316147221 */ /* 0x000fe20000000000 */
[----:B------:R-:W-:-:S03]  /*2f50*/  MOV R25, R19 ;  /* 0x0000001300197202 */ /* 0x000fc60000000f00 */
[C---:B------:R-:W-:Y:S01]  /*2f60*/  FADD R27, R29.reuse, R20 ;  /* 0x000000141d1b7221 */ /* 0x040fe20000000000 */
[----:B------:R-:W-:-:S04]  /*2f70*/  FADD R29, R29, -R19 ;  /* 0x800000131d1d7221 */ /* 0x000fc80000000000 */
[----:B------:R-:W-:-:S07]  /*2f80*/  @P1 FADD R27, R22, R29 ;  /* 0x0000001d161b1221 */ /* 0x000fce0000000000 */
[----:B------:R-:W-:Y:S05]  /*2f90*/  WARPSYNC.COLLECTIVE R4, `(.L_x_76) ;  /* 0x0000000004087348 */ /* 0x000fea0003c00000 */
[----:B------:R0:W1:Y:S02]  /*2fa0*/  SHFL.DOWN P1, R20, R25, R21, R18 ;  /* 0x0800001519147389 */ /* 0x0000640000020012 */
[----:B01----:R-:W-:Y:S05]  /*2fb0*/  ENDCOLLECTIVE ;  /* 0x000000000000791b */ /* 0x003fea0003800000 */
.L_x_76:
        /* <DEDUP_REMOVED lines=11> */
.L_x_77:
[----:B------:R-:W-:Y:S01]  /*3070*/  FADD R24, R27, R24 ;  /* 0x000000181b187221 */ /* 0x000fe20000000000 */
[----:B------:R-:W-:Y:S02]  /*3080*/  MOV R21, 0x2 ;  /* 0x0000000200157802 */ /* 0x000fe40000000f00 */
        /* <DEDUP_REMOVED lines=11> */
.L_x_78:
[----:B------:R-:W-:-:S04]  /*3140*/  FADD R27, R24, R27 ;  /* 0x0000001b181b7221 */ /* 0x000fc80000000000 */
[----:B------:R-:W-:Y:S01]  /*3150*/  IMAD.MOV.U32 R25, RZ, RZ, R27 ;  /* 0x000000ffff197224 */ /* 0x000fe200078e001b */
        /* <DEDUP_REMOVED lines=9> */
.L_x_79:
        /* <DEDUP_REMOVED lines=13> */
.L_x_80:
[----:B------:R-:W-:-:S04]  /*32c0*/  FADD R23, R24, R23 ;  /* 0x0000001718177221 */ /* 0x000fc80000000000 */
[----:B------:R-:W-:Y:S01]  /*32d0*/  IMAD.MOV.U32 R25, RZ, RZ, R23 ;  /* 0x000000ffff197224 */ /* 0x000fe200078e0017 */
[----:B------:R-:W-:-:S07]  /*32e0*/  MOV R22, R20 ;  /* 0x0000001400167202 */ /* 0x000fce0000000f00 */
[----:B------:R-:W-:Y:S05]  /*32f0*/  WARPSYNC.COLLECTIVE R4, `(.L_x_81) ;  /* 0x0000000004087348 */ /* 0x000fea0003c00000 */
[----:B------:R0:W1:Y:S02]  /*3300*/  SHFL.DOWN P1, R20, R25, R21, R18 ;  /* 0x0800001519147389 */ /* 0x0000640000020012 */
[----:B01----:R-:W-:Y:S05]  /*3310*/  ENDCOLLECTIVE ;  /* 0x000000000000791b */ /* 0x003fea0003800000 */
.L_x_81:
[----:B------:R-:W-:Y:S05]  /*3320*/  BRA `(.L_x_82) ;  /* 0xfffffff000647947 */ /* 0x000fea000383ffff */
        .weak           $__internal_1_$__cuda_sm3x_div_rn_noftz_f32_slowpath
        .type           $__internal_1_$__cuda_sm3x_div_rn_noftz_f32_slowpath,@function
        .size           $__internal_1_$__cuda_sm3x_div_rn_noftz_f32_slowpath,(.L_x_97 - $__internal_1_$__cuda_sm3x_div_rn_noftz_f32_slowpath)
$__internal_1_$__cuda_sm3x_div_rn_noftz_f32_slowpath:
[----:B------:R-:W-:Y:S01]  /*3330*/  SHF.R.U32.HI R2, RZ, 0x17, R0 ;  /* 0x00000017ff027819 */ /* 0x000fe20000011600 */
[----:B------:R-:W-:Y:S04]  /*3340*/  BSSY.RECONVERGENT B1, `(.L_x_83) ;  /* 0x000005c000017945 */ /* 0x000fe80003800200 */
[----:B------:R-:W-:Y:S01]  /*3350*/  BSSY.RELIABLE B4, `(.L_x_84) ;  /* 0x000001a000047945 */ /* 0x000fe20003800100 */
[----:B------:R-:W-:Y:S02]  /*3360*/  LOP3.LUT R20, R2, 0xff, RZ, 0xc0, !PT ;  /* 0x000000ff02147812 */ /* 0x000fe400078ec0ff */
[----:B------:R-:W-:Y:S02]  /*3370*/  MOV R2, R0 ;  /* 0x0000000000027202 */ /* 0x000fe40000000f00 */
[----:B------:R-:W-:-:S04]  /*3380*/  IADD3 R18, PT, PT, R20, -0x1, RZ ;  /* 0xffffffff14127810 */ /* 0x000fc80007ffe0ff */
[----:B------:R-:W-:-:S13]  /*3390*/  ISETP.GT.U32.OR P0, PT, R18, 0xfd, !PT ;  /* 0x000000fd1200780c */ /* 0x000fda0007f04470 */
[----:B------:R-:W-:Y:S01]  /*33a0*/  @!P0 MOV R3, RZ ;  /* 0x000000ff00038202 */ /* 0x000fe20000000f00 */
[----:B------:R-:W-:Y:S06]  /*33b0*/  @!P0 BRA `(.L_x_85) ;  /* 0x00000000004c8947 */ /* 0x000fec0003800000 */
[----:B------:R-:W-:-:S13]  /*33c0*/  FSETP.GTU.FTZ.AND P0, PT, |R0|, +INF , PT ;  /* 0x7f8000000000780b */ /* 0x000fda0003f1c200 */
[----:B------:R-:W-:Y:S05]  /*33d0*/  @P0 BREAK.RELIABLE B4 ;  /* 0x0000000000040942 */ /* 0x000fea0003800100 */
[----:B------:R-:W-:Y:S05]  /*33e0*/  @P0 BRA `(.L_x_86) ;  /* 0x0000000400400947 */ /* 0x000fea0003800000 */
[----:B------:R-:W-:-:S05]  /*33f0*/  HFMA2 R3, -RZ, RZ, 3.986328125, -0.0 ;  /* 0x43f98000ff037431 */ /* 0x000fca00000001ff */
[----:B------:R-:W-:-:S13]  /*3400*/  LOP3.LUT P0, RZ, R3, 0x7fffffff, R2, 0xc8, !PT ;  /* 0x7fffffff03ff7812 */ /* 0x000fda000780c802 */
[----:B------:R-:W-:Y:S05]  /*3410*/  @!P0 BREAK.RELIABLE B4 ;  /* 0x0000000000048942 */ /* 0x000fea0003800100 */
[----:B------:R-:W-:Y:S05]  /*3420*/  @!P0 BRA `(.L_x_87) ;  /* 0x0000000400288947 */ /* 0x000fea0003800000 */
[----:B------:R-:W-:-:S13]  /*3430*/  LOP3.LUT P0, RZ, R2, 0x7fffffff, RZ, 0xc0, !PT ;  /* 0x7fffffff02ff7812 */ /* 0x000fda000780c0ff */
[----:B------:R-:W-:Y:S05]  /*3440*/  @!P0 BREAK.RELIABLE B4 ;  /* 0x0000000000048942 */ /* 0x000fea0003800100 */
[----:B------:R-:W-:Y:S05]  /*3450*/  @!P0 BRA `(.L_x_88) ;  /* 0x0000000400148947 */ /* 0x000fea0003800000 */
[----:B------:R-:W-:Y:S02]  /*3460*/  FSETP.NEU.FTZ.AND P2, PT, |R0|, +INF , PT ;  /* 0x7f8000000000780b */ /* 0x000fe40003f5d200 */
[----:B------:R-:W-:-:S04]  /*3470*/  LOP3.LUT P0, RZ, R3, 0x7fffffff, RZ, 0xc0, !PT ;  /* 0x7fffffff03ff7812 */ /* 0x000fc8000780c0ff */
[----:B------:R-:W-:-:S13]  /*3480*/  PLOP3.LUT P0, PT, P2, P0, PT, 0x2f, 0xf2 ;  /* 0x0000000000f2781c */ /* 0x000fda0001700577 */
[----:B------:R-:W-:Y:S05]  /*3490*/  @P0 BREAK.RELIABLE B4 ;  /* 0x0000000000040942 */ /* 0x000fea0003800100 */
[----:B------:R-:W-:Y:S05]  /*34a0*/  @P0 BRA `(.L_x_89) ;  /* 0x0000000000f40947 */ /* 0x000fea0003800000 */
[----:B------:R-:W-:-:S13]  /*34b0*/  ISETP.GE.AND P0, PT, R18, RZ, PT ;  /* 0x000000ff1200720c */ /* 0x000fda0003f06270 */
[----:B------:R-:W-:Y:S02]  /*34c0*/  @P0 IMAD.MOV.U32 R3, RZ, RZ, RZ ;  /* 0x000000ffff030224 */ /* 0x000fe400078e00ff */
[----:B------:R-:W-:Y:S01]  /*34d0*/  @!P0 FFMA R2, R0, 1.84467440737095516160e+19, RZ ;  /* 0x5f80000000028823 */ /* 0x000fe200000000ff */
[----:B------:R-:W-:-:S07]  /*34e0*/  @!P0 MOV R3, 0xffffffc0 ;  /* 0xffffffc000038802 */ /* 0x000fce0000000f00 */
.L_x_85:
[----:B------:R-:W-:Y:S05]  /*34f0*/  BSYNC.RELIABLE B4 ;  /* 0x0000000000047941 */ /* 0x000fea0003800100 */
.L_x_84:
[----:B------:R-:W-:Y:S01]  /*3500*/  UMOV UR4, 0x43f98000 ;  /* 0x43f9800000047882 */ /* 0x000fe20000000000 */
[----:B------:R-:W-:Y:S01]  /*3510*/  IADD3 R20, PT, PT, R20, -0x7f, RZ ;  /* 0xffffff8114147810 */ /* 0x000fe20007ffe0ff */
[----:B------:R-:W-:Y:S01]  /*3520*/  UIADD3 UR4, UPT, UPT, UR4, -0x4000000, URZ ;  /* 0xfc00000004047890 */ /* 0x000fe2000fffe0ff */
[----:B------:R-:W-:Y:S02]  /*3530*/  BSSY.RECONVERGENT B4, `(.L_x_90) ;  /* 0x0000033000047945 */ /* 0x000fe40003800200 */
[----:B------:R-:W-:Y:S01]  /*3540*/  IADD3 R3, PT, PT, R3, -0x8, R20 ;  /* 0xfffffff803037810 */ /* 0x000fe20007ffe014 */
[----:B------:R-:W-:Y:S02]  /*3550*/  IMAD R2, R20, -0x800000, R2 ;  /* 0xff80000014027824 */ /* 0x000fe400078e0202 */
[----:B------:R-:W-:-:S03]  /*3560*/  FADD.FTZ R21, -RZ, -UR4 ;  /* 0x80000004ff157e21 */ /* 0x000fc60008010100 */
[----:B------:R-:W0:Y:S02]  /*3570*/  MUFU.RCP R19, UR4 ;  /* 0x0000000400137d08 */ /* 0x000e240008001000 */
        /* <DEDUP_REMOVED lines=8> */
[----:B------:R-:W-:-:S04]  /*3600*/  LOP3.LUT R21, R21, 0xff, RZ, 0xc0, !PT ;  /* 0x000000ff15157812 */ /* 0x000fc800078ec0ff */
[----:B------:R-:W-:-:S04]  /*3610*/  IADD3 R21, PT, PT, R21, R3, RZ ;  /* 0x0000000315157210 */ /* 0x000fc80007ffe0ff */
        /* <DEDUP_REMOVED lines=10> */
[-CC-:B------:R-:W-:Y:S01]  /*36c0*/  FFMA.RZ R3, R19, R23.reuse, R18.reuse ;  /* 0x0000001713037223 */ /* 0x180fe2000000c012 */
[C---:B------:R-:W-:Y:S02]  /*36d0*/  ISETP.NE.AND P3, PT, R21.reuse, RZ, PT ;  /* 0x000000ff1500720c */ /* 0x040fe40003f65270 */
[----:B------:R-:W-:Y:S02]  /*36e0*/  ISETP.NE.AND P2, PT, R21, RZ, PT ;  /* 0x000000ff1500720c */ /* 0x000fe40003f45270 */
[----:B------:R-:W-:Y:S01]  /*36f0*/  LOP3.LUT R20, R3, 0x7fffff, RZ, 0xc0, !PT ;  /* 0x007fffff03147812 */ /* 0x000fe200078ec0ff */
[CCC-:B------:R-:W-:Y:S01]  /*3700*/  FFMA.RP R3, R19.reuse, R23.reuse, R18.reuse ;  /* 0x0000001713037223 */ /* 0x1c0fe20000008012 */
[----:B------:R-:W-:Y:S01]  /*3710*/  FFMA.RM R18, R19, R23, R18 ;  /* 0x0000001713127223 */ /* 0x000fe20000004012 */
[----:B------:R-:W-:Y:S01]  /*3720*/  IADD3 R19, PT, PT, R21, 0x20, RZ ;  /* 0x0000002015137810 */ /* 0x000fe20007ffe0ff */
[----:B------:R-:W-:Y:S01]  /*3730*/  IMAD.MOV R21, RZ, RZ, -R21 ;  /* 0x000000ffff157224 */ /* 0x000fe200078e0a15 */
[----:B------:R-:W-:-:S02]  /*3740*/  LOP3.LUT R20, R20, 0x800000, RZ, 0xfc, !PT ;  /* 0x0080000014147812 */ /* 0x000fc400078efcff */
[----:B------:R-:W-:Y:S02]  /*3750*/  FSETP.NEU.FTZ.AND P0, PT, R3, R18, PT ;  /* 0x000000120300720b */ /* 0x000fe40003f1d000 */
[----:B------:R-:W-:Y:S02]  /*3760*/  SHF.L.U32 R19, R20, R19, RZ ;  /* 0x0000001314137219 */ /* 0x000fe400000006ff */
[----:B------:R-:W-:Y:S02]  /*3770*/  SEL R3, R21, RZ, P3 ;  /* 0x000000ff15037207 */ /* 0x000fe40001800000 */
[----:B------:R-:W-:Y:S02]  /*3780*/  ISETP.NE.AND P2, PT, R19, RZ, P2 ;  /* 0x000000ff1300720c */ /* 0x000fe40001745270 */
[----:B------:R-:W-:Y:S02]  /*3790*/  SHF.R.U32.HI R3, RZ, R3, R20 ;  /* 0x00000003ff037219 */ /* 0x000fe40000011614 */
[----:B------:R-:W-:-:S02]  /*37a0*/  PLOP3.LUT P0, PT, P0, P2, PT, 0xf8, 0x8f ;  /* 0x00000000008f781c */ /* 0x000fc40000705f70 */
[----:B------:R-:W-:Y:S02]  /*37b0*/  SHF.R.U32.HI R19, RZ, 0x1, R3 ;  /* 0x00000001ff137819 */ /* 0x000fe40000011603 */
[----:B------:R-:W-:-:S04]  /*37c0*/  SEL R18, RZ, 0x1, !P0 ;  /* 0x00000001ff127807 */ /* 0x000fc80004000000 */
[----:B------:R-:W-:-:S04]  /*37d0*/  LOP3.LUT R18, R18, 0x1, R19, 0xf8, !PT ;  /* 0x0000000112127812 */ /* 0x000fc800078ef813 */
[----:B------:R-:W-:-:S04]  /*37e0*/  LOP3.LUT R18, R18, R3, RZ, 0xc0, !PT ;  /* 0x0000000312127212 */ /* 0x000fc800078ec0ff */
[----:B------:R-:W-:-:S04]  /*37f0*/  IADD3 R19, PT, PT, R19, R18, RZ ;  /* 0x0000001213137210 */ /* 0x000fc80007ffe0ff */
[----:B------:R-:W-:Y:S01]  /*3800*/  LOP3.LUT R2, R19, R2, RZ, 0xfc, !PT ;  /* 0x0000000213027212 */ /* 0x000fe200078efcff */
[----:B------:R-:W-:Y:S06]  /*3810*/  BRA `(.L_x_93) ;  /* 0x0000000000107947 */ /* 0x000fec0003800000 */
.L_x_92:
[----:B------:R-:W-:-:S04]  /*3820*/  LOP3.LUT R2, R2, 0x80000000, RZ, 0xc0, !PT ;  /* 0x8000000002027812 */ /* 0x000fc800078ec0ff */
[----:B------:R-:W-:Y:S01]  /*3830*/  LOP3.LUT R2, R2, 0x7f800000, RZ, 0xfc, !PT ;  /* 0x7f80000002027812 */ /* 0x000fe200078efcff */
[----:B------:R-:W-:Y:S06]  /*3840*/  BRA `(.L_x_93) ;  /* 0x0000000000047947 */ /* 0x000fec0003800000 */
.L_x_91:
[----:B------:R-:W-:-:S07]  /*3850*/  LEA R2, R3, R2, 0x17 ;  /* 0x0000000203027211 */ /* 0x000fce00078eb8ff */
.L_x_93:
[----:B------:R-:W-:Y:S05]  /*3860*/  BSYNC.RECONVERGENT B4 ;  /* 0x0000000000047941 */ /* 0x000fea0003800200 */
.L_x_90:
[----:B------:R-:W-:Y:S05]  /*3870*/  BRA `(.L_x_94) ;  /* 0x0000000000207947 */ /* 0x000fea0003800000 */
.L_x_89:
[----:B------:R-:W-:-:S04]  /*3880*/  LOP3.LUT R2, R3, 0x80000000, R2, 0x48, !PT ;  /* 0x8000000003027812 */ /* 0x000fc800078e4802 */
[----:B------:R-:W-:Y:S01]  /*3890*/  LOP3.LUT R2, R2, 0x7f800000, RZ, 0xfc, !PT ;  /* 0x7f80000002027812 */ /* 0x000fe200078efcff */
[----:B------:R-:W-:Y:S06]  /*38a0*/  BRA `(.L_x_94) ;  /* 0x0000000000147947 */ /* 0x000fec0003800000 */
.L_x_88:
[----:B------:R-:W-:Y:S01]  /*38b0*/  LOP3.LUT R2, R3, 0x80000000, R2, 0x48, !PT ;  /* 0x8000000003027812 */ /* 0x000fe200078e4802 */
[----:B------:R-:W-:Y:S06]  /*38c0*/  BRA `(.L_x_94) ;  /* 0x00000000000c7947 */ /* 0x000fec0003800000 */
.L_x_87:
[----:B------:R-:W0:Y:S01]  /*38d0*/  MUFU.RSQ R2, -QNAN ;  /* 0xffc0000000027908 */ /* 0x000e220000001400 */
[----:B------:R-:W-:Y:S05]  /*38e0*/  BRA `(.L_x_94) ;  /* 0x0000000000047947 */ /* 0x000fea0003800000 */
.L_x_86:
[----:B------:R-:W-:-:S07]  /*38f0*/  FADD.FTZ R2, R0, 499 ;  /* 0x43f9800000027421 */ /* 0x000fce0000010000 */
.L_x_94:
[----:B------:R-:W-:Y:S05]  /*3900*/  BSYNC.RECONVERGENT B1 ;  /* 0x0000000000017941 */ /* 0x000fea0003800200 */
.L_x_83:
[----:B------:R-:W-:Y:S01]  /*3910*/  HFMA2 R3, -RZ, RZ, 0, 0 ;  /* 0x00000000ff037431 */ /* 0x000fe200000001ff */
[----:B0-----:R-:W-:Y:S02]  /*3920*/  MOV R18, R2 ;  /* 0x0000000200127202 */ /* 0x001fe40000000f00 */
[----:B------:R-:W-:-:S04]  /*3930*/  MOV R2, R5 ;  /* 0x0000000500027202 */ /* 0x000fc80000000f00 */
[----:B------:R-:W-:Y:S05]  /*3940*/  RET.REL.NODEC R2 `(nadaraya_watson_envelope_batch_f32) ;  /* 0xffffffc402ac7950 */ /* 0x000fea0003c3ffff */
.L_x_95:
        /* <DEDUP_REMOVED lines=11> */
.L_x_97:


//--------------------- .nv.shared.nadaraya_watson_envelope_many_series_one_param_f32 --------------------------
	.section	.nv.shared.nadaraya_watson_envelope_many_series_one_param_f32,"aw",@nobits
	.sectionflags	@""
	.align	16
.nv.shared.nadaraya_watson_envelope_many_series_one_param_f32:
	.zero		3024


//--------------------- .nv.shared.reserved.0     --------------------------
	.section	.nv.shared.reserved.0,"aw",@nobits
	.weak		__nv_reservedSMEM_offset_0_alias
	.size		__nv_reservedSMEM_offset_0_alias, 0, 64
	.other		__nv_reservedSMEM_offset_0_alias,@"STO_CUDA_RESERVED_SHARED STV_DEFAULT"
__nv_reservedSMEM_offset_0_alias:
	.zero		0
	.zero		64


//--------------------- .nv.shared.nadaraya_watson_envelope_batch_f32 --------------------------
	.section	.nv.shared.nadaraya_watson_envelope_batch_f32,"aw",@nobits
	.sectionflags	@""
	.align	16
.nv.shared.nadaraya_watson_envelope_batch_f32:
	.zero		3280


//--------------------- .nv.constant0.nadaraya_watson_envelope_many_series_one_param_f32 --------------------------
	.section	.nv.constant0.nadaraya_watson_envelope_many_series_one_param_f32,"a",@progbits
	.sectionflags	@""
	.align	4
.nv.constant0.nadaraya_watson_envelope_many_series_one_param_f32:
	.zero		952


//--------------------- .nv.constant0.nadaraya_watson_envelope_batch_f32 --------------------------
	.section	.nv.constant0.nadaraya_watson_envelope_batch_f32,"a",@progbits
	.sectionflags	@""
	.align	4
.nv.constant0.nadaraya_watson_envelope_batch_f32:
	.zero		960


//--------------------- SYMBOLS --------------------------

	.type		.nv.reservedSmem.offset0,@object
	.size		.nv.reservedSmem.offset0,0x4
	.type		.nv.reservedSmem.cap,@object
	.size		.nv.reservedSmem.cap,0x4
